//
// Generated by NVIDIA NVVM Compiler
//
// Compiler Build ID: CL-36424714
// Cuda compilation tools, release 13.0, V13.0.88
// Based on NVVM 20.0.0
//

.version 9.0
.target sm_100
.address_size 64

.extern .func __assertfail
(
	.param .b64 __assertfail_param_0,
	.param .b64 __assertfail_param_1,
	.param .b32 __assertfail_param_2,
	.param .b64 __assertfail_param_3,
	.param .b64 __assertfail_param_4
)
;
.func  (.param .align 16 .b8 func_retval0[16]) __internal_trig_reduction_slowpathd
(
	.param .b64 __internal_trig_reduction_slowpathd_param_0
)
;
.func  (.param .b64 func_retval0) __internal_accurate_pow
(
	.param .b64 __internal_accurate_pow_param_0
)
;
.global .align 4 .b8 precalc_xorwow_matrix[102400];
.global .align 4 .b8 precalc_xorwow_offset_matrix[102400];
.global .align 4 .b8 mrg32k3aM1[2304];
.global .align 4 .b8 mrg32k3aM2[2304];
.global .align 4 .b8 mrg32k3aM1SubSeq[2016];
.global .align 4 .b8 mrg32k3aM2SubSeq[2016];
.global .align 4 .b8 mrg32k3aM1Seq[2304];
.global .align 4 .b8 mrg32k3aM2Seq[2304];
.const .align 8 .b8 __cr_lgamma_table[72];
.global .align 1 .b8 __unnamed_1[168] = {118, 111, 105, 100, 32, 68, 111, 87, 111, 114, 107, 75, 101, 114, 110, 101, 108, 40, 117, 110, 115, 105, 103, 110, 101, 100, 32, 108, 111, 110, 103, 44, 32, 99, 117, 100, 97, 82, 97, 110, 100, 111, 109, 87, 97, 108, 107, 101, 114, 32, 42, 44, 32, 117, 110, 115, 105, 103, 110, 101, 100, 32, 108, 111, 110, 103, 32, 42, 44, 32, 117, 110, 115, 105, 103, 110, 101, 100, 32, 108, 111, 110, 103, 32, 42, 44, 32, 117, 110, 115, 105, 103, 110, 101, 100, 32, 108, 111, 110, 103, 32, 42, 44, 32, 117, 110, 115, 105, 103, 110, 101, 100, 32, 108, 111, 110, 103, 32, 42, 44, 32, 117, 110, 115, 105, 103, 110, 101, 100, 32, 108, 111, 110, 103, 32, 42, 44, 32, 100, 111, 117, 98, 108, 101, 32, 42, 44, 32, 100, 111, 117, 98, 108, 101, 32, 42, 44, 32, 100, 111, 117, 98, 108, 101, 32, 42, 41};
.global .align 1 .b8 $str[6] = {110, 32, 60, 32, 109};
.global .align 1 .b8 $str$1[27] = {47, 116, 109, 112, 47, 115, 97, 115, 115, 95, 99, 117, 95, 52, 55, 105, 103, 111, 97, 55, 115, 47, 107, 46, 99, 117};
.global .align 8 .b8 __cudart_i2opi_d[144] = {8, 93, 141, 31, 177, 95, 251, 107, 234, 146, 82, 138, 247, 57, 7, 61, 123, 241, 229, 235, 199, 186, 39, 117, 45, 234, 95, 158, 102, 63, 70, 79, 183, 9, 203, 39, 207, 126, 54, 109, 31, 109, 10, 90, 139, 17, 47, 239, 15, 152, 5, 222, 255, 151, 248, 31, 59, 40, 249, 189, 139, 95, 132, 156, 244, 57, 83, 131, 57, 214, 145, 57, 65, 126, 95, 180, 38, 112, 156, 233, 132, 68, 187, 46, 245, 53, 130, 232, 62, 167, 41, 177, 28, 235, 29, 254, 28, 146, 209, 9, 234, 46, 73, 6, 224, 210, 77, 66, 58, 110, 36, 183, 97, 197, 187, 222, 171, 99, 81, 254, 65, 144, 67, 60, 153, 149, 98, 219, 192, 221, 52, 245, 209, 87, 39, 252, 41, 21, 68, 78, 110, 131, 249, 162};
.global .align 16 .b8 __cudart_sin_cos_coeffs[128] = {70, 210, 176, 44, 241, 229, 90, 190, 146, 227, 172, 105, 227, 29, 199, 62, 161, 98, 219, 25, 160, 1, 42, 191, 24, 8, 17, 17, 17, 17, 129, 63, 84, 85, 85, 85, 85, 85, 197, 191, 0, 0, 0, 0, 0, 0, 0, 0, 0, 0, 0, 0, 0, 0, 0, 0, 100, 129, 253, 32, 131, 255, 168, 189, 40, 133, 239, 193, 167, 238, 33, 62, 217, 230, 6, 142, 79, 126, 146, 190, 233, 188, 221, 25, 160, 1, 250, 62, 71, 93, 193, 22, 108, 193, 86, 191, 81, 85, 85, 85, 85, 85, 165, 63, 0, 0, 0, 0, 0, 0, 224, 191, 0, 0, 0, 0, 0, 0, 240, 63};

.entry _Z12DoWorkKernelmP16cudaRandomWalkerPmS1_S1_S1_S1_PdS2_S2_(
	.param .u64 _Z12DoWorkKernelmP16cudaRandomWalkerPmS1_S1_S1_S1_PdS2_S2__param_0,
	.param .u64 .ptr .align 1 _Z12DoWorkKernelmP16cudaRandomWalkerPmS1_S1_S1_S1_PdS2_S2__param_1,
	.param .u64 .ptr .align 1 _Z12DoWorkKernelmP16cudaRandomWalkerPmS1_S1_S1_S1_PdS2_S2__param_2,
	.param .u64 .ptr .align 1 _Z12DoWorkKernelmP16cudaRandomWalkerPmS1_S1_S1_S1_PdS2_S2__param_3,
	.param .u64 .ptr .align 1 _Z12DoWorkKernelmP16cudaRandomWalkerPmS1_S1_S1_S1_PdS2_S2__param_4,
	.param .u64 .ptr .align 1 _Z12DoWorkKernelmP16cudaRandomWalkerPmS1_S1_S1_S1_PdS2_S2__param_5,
	.param .u64 .ptr .align 1 _Z12DoWorkKernelmP16cudaRandomWalkerPmS1_S1_S1_S1_PdS2_S2__param_6,
	.param .u64 .ptr .align 1 _Z12DoWorkKernelmP16cudaRandomWalkerPmS1_S1_S1_S1_PdS2_S2__param_7,
	.param .u64 .ptr .align 1 _Z12DoWorkKernelmP16cudaRandomWalkerPmS1_S1_S1_S1_PdS2_S2__param_8,
	.param .u64 .ptr .align 1 _Z12DoWorkKernelmP16cudaRandomWalkerPmS1_S1_S1_S1_PdS2_S2__param_9
)
{
	.reg .pred 	%p<104>;
	.reg .b32 	%r<788>;
	.reg .b64 	%rd<229>;
	.reg .b64 	%fd<439>;

	ld.param.u64 	%rd81, [_Z12DoWorkKernelmP16cudaRandomWalkerPmS1_S1_S1_S1_PdS2_S2__param_0];
	ld.param.u64 	%rd73, [_Z12DoWorkKernelmP16cudaRandomWalkerPmS1_S1_S1_S1_PdS2_S2__param_2];
	ld.param.u64 	%rd74, [_Z12DoWorkKernelmP16cudaRandomWalkerPmS1_S1_S1_S1_PdS2_S2__param_3];
	ld.param.u64 	%rd75, [_Z12DoWorkKernelmP16cudaRandomWalkerPmS1_S1_S1_S1_PdS2_S2__param_4];
	ld.param.u64 	%rd76, [_Z12DoWorkKernelmP16cudaRandomWalkerPmS1_S1_S1_S1_PdS2_S2__param_5];
	ld.param.u64 	%rd77, [_Z12DoWorkKernelmP16cudaRandomWalkerPmS1_S1_S1_S1_PdS2_S2__param_6];
	ld.param.u64 	%rd78, [_Z12DoWorkKernelmP16cudaRandomWalkerPmS1_S1_S1_S1_PdS2_S2__param_7];
	mov.u32 	%r283, %ctaid.x;
	mov.u32 	%r284, %ntid.x;
	mov.u32 	%r1, %tid.x;
	mad.lo.s32 	%r285, %r283, %r284, %r1;
	cvt.s64.s32 	%rd1, %r285;
	setp.le.u64 	%p3, %rd81, %rd1;
	@%p3 bra 	$L__BB0_130;
	ld.param.u64 	%rd184, [_Z12DoWorkKernelmP16cudaRandomWalkerPmS1_S1_S1_S1_PdS2_S2__param_1];
	cvta.to.global.u64 	%rd82, %rd73;
	cvta.to.global.u64 	%rd83, %rd74;
	cvta.to.global.u64 	%rd84, %rd75;
	cvta.to.global.u64 	%rd85, %rd76;
	cvta.to.global.u64 	%rd86, %rd77;
	cvta.to.global.u64 	%rd87, %rd78;
	cvta.to.global.u64 	%rd2, %rd184;
	shl.b64 	%rd88, %rd1, 3;
	add.s64 	%rd89, %rd82, %rd88;
	ld.global.u64 	%rd3, [%rd89];
	add.s64 	%rd90, %rd83, %rd88;
	ld.global.u64 	%rd4, [%rd90];
	add.s64 	%rd91, %rd84, %rd88;
	ld.global.u64 	%rd211, [%rd91];
	add.s64 	%rd92, %rd85, %rd88;
	ld.global.u64 	%rd210, [%rd92];
	add.s64 	%rd93, %rd86, %rd88;
	ld.global.u64 	%rd7, [%rd93];
	add.s64 	%rd94, %rd87, %rd88;
	ld.global.f64 	%fd1, [%rd94];
	setp.lt.u64 	%p4, %rd3, %rd4;
	@%p4 bra 	$L__BB0_3;
	mov.u64 	%rd95, $str;
	cvta.global.u64 	%rd96, %rd95;
	mov.u64 	%rd97, $str$1;
	cvta.global.u64 	%rd98, %rd97;
	mov.u64 	%rd99, __unnamed_1;
	cvta.global.u64 	%rd100, %rd99;
	{ // callseq 0, 0
	.param .b64 param0;
	st.param.b64 	[param0], %rd96;
	.param .b64 param1;
	st.param.b64 	[param1], %rd98;
	.param .b32 param2;
	st.param.b32 	[param2], 117;
	.param .b64 param3;
	st.param.b64 	[param3], %rd100;
	.param .b64 param4;
	st.param.b64 	[param4], 1;
	call.uni 
	__assertfail, 
	(
	param0, 
	param1, 
	param2, 
	param3, 
	param4
	);
	} // callseq 0
$L__BB0_3:
	mad.lo.s64 	%rd8, %rd1, 72, %rd2;
	cvt.u32.u64 	%r288, %rd1;
	add.s64 	%rd9, %rd210, %rd211;
	st.global.u64 	[%rd8], %rd211;
	st.global.u64 	[%rd8+8], %rd210;
	mov.b64 	%rd101, 0;
	st.global.u64 	[%rd8+16], %rd101;
	xor.b32  	%r289, %r288, -1429050551;
	mul.lo.s32 	%r750, %r289, 1099087573;
	add.s32 	%r757, %r750, -638133224;
	add.s32 	%r664, %r750, 123456789;
	st.global.v2.u32 	[%rd8+24], {%r757, %r664};
	xor.b32  	%r663, %r750, 362436069;
	mov.b32 	%r662, -123459836;
	st.global.v2.u32 	[%rd8+32], {%r663, %r662};
	add.s32 	%r660, %r750, 5783321;
	mov.b32 	%r661, -589760388;
	st.global.v2.u32 	[%rd8+40], {%r661, %r660};
	setp.eq.s32 	%p5, %r1, 0;
	@%p5 bra 	$L__BB0_45;
	cvt.u64.u32 	%rd196, %r1;
	mov.b32 	%r646, 0;
	mov.b32 	%r662, -123459836;
	mov.b32 	%r661, -589760388;
$L__BB0_5:
	and.b64  	%rd12, %rd196, 3;
	setp.eq.s64 	%p6, %rd12, 0;
	@%p6 bra 	$L__BB0_44;
	mul.wide.u32 	%rd102, %r646, 3200;
	mov.u64 	%rd103, precalc_xorwow_matrix;
	add.s64 	%rd13, %rd103, %rd102;
	cvt.u32.u64 	%r13, %rd12;
	mov.b32 	%r647, 0;
$L__BB0_7:
	mov.b32 	%r660, 0;
	mov.u32 	%r661, %r660;
	mov.u32 	%r662, %r660;
	mov.u32 	%r663, %r660;
	mov.u32 	%r664, %r660;
	mov.u32 	%r653, %r660;
$L__BB0_8:
	mul.wide.u32 	%rd104, %r653, 4;
	add.s64 	%rd105, %rd8, %rd104;
	ld.global.u32 	%r21, [%rd105+28];
	shl.b32 	%r22, %r653, 5;
	mov.b32 	%r659, 0;
$L__BB0_9:
	.pragma "nounroll";
	shr.u32 	%r296, %r21, %r659;
	and.b32  	%r297, %r296, 1;
	setp.eq.b32 	%p7, %r297, 1;
	not.pred 	%p8, %p7;
	add.s32 	%r298, %r22, %r659;
	mul.lo.s32 	%r299, %r298, 5;
	mul.wide.u32 	%rd106, %r299, 4;
	add.s64 	%rd14, %rd13, %rd106;
	@%p8 bra 	$L__BB0_11;
	ld.global.u32 	%r300, [%rd14];
	xor.b32  	%r664, %r664, %r300;
	ld.global.u32 	%r301, [%rd14+4];
	xor.b32  	%r663, %r663, %r301;
	ld.global.u32 	%r302, [%rd14+8];
	xor.b32  	%r662, %r662, %r302;
	ld.global.u32 	%r303, [%rd14+12];
	xor.b32  	%r661, %r661, %r303;
	ld.global.u32 	%r304, [%rd14+16];
	xor.b32  	%r660, %r660, %r304;
$L__BB0_11:
	and.b32  	%r306, %r296, 2;
	setp.eq.s32 	%p9, %r306, 0;
	@%p9 bra 	$L__BB0_13;
	ld.global.u32 	%r307, [%rd14+20];
	xor.b32  	%r664, %r664, %r307;
	ld.global.u32 	%r308, [%rd14+24];
	xor.b32  	%r663, %r663, %r308;
	ld.global.u32 	%r309, [%rd14+28];
	xor.b32  	%r662, %r662, %r309;
	ld.global.u32 	%r310, [%rd14+32];
	xor.b32  	%r661, %r661, %r310;
	ld.global.u32 	%r311, [%rd14+36];
	xor.b32  	%r660, %r660, %r311;
$L__BB0_13:
	and.b32  	%r313, %r296, 4;
	setp.eq.s32 	%p10, %r313, 0;
	@%p10 bra 	$L__BB0_15;
	ld.global.u32 	%r314, [%rd14+40];
	xor.b32  	%r664, %r664, %r314;
	ld.global.u32 	%r315, [%rd14+44];
	xor.b32  	%r663, %r663, %r315;
	ld.global.u32 	%r316, [%rd14+48];
	xor.b32  	%r662, %r662, %r316;
	ld.global.u32 	%r317, [%rd14+52];
	xor.b32  	%r661, %r661, %r317;
	ld.global.u32 	%r318, [%rd14+56];
	xor.b32  	%r660, %r660, %r318;
$L__BB0_15:
	and.b32  	%r320, %r296, 8;
	setp.eq.s32 	%p11, %r320, 0;
	@%p11 bra 	$L__BB0_17;
	ld.global.u32 	%r321, [%rd14+60];
	xor.b32  	%r664, %r664, %r321;
	ld.global.u32 	%r322, [%rd14+64];
	xor.b32  	%r663, %r663, %r322;
	ld.global.u32 	%r323, [%rd14+68];
	xor.b32  	%r662, %r662, %r323;
	ld.global.u32 	%r324, [%rd14+72];
	xor.b32  	%r661, %r661, %r324;
	ld.global.u32 	%r325, [%rd14+76];
	xor.b32  	%r660, %r660, %r325;
$L__BB0_17:
	and.b32  	%r327, %r296, 16;
	setp.eq.s32 	%p12, %r327, 0;
	@%p12 bra 	$L__BB0_19;
	ld.global.u32 	%r328, [%rd14+80];
	xor.b32  	%r664, %r664, %r328;
	ld.global.u32 	%r329, [%rd14+84];
	xor.b32  	%r663, %r663, %r329;
	ld.global.u32 	%r330, [%rd14+88];
	xor.b32  	%r662, %r662, %r330;
	ld.global.u32 	%r331, [%rd14+92];
	xor.b32  	%r661, %r661, %r331;
	ld.global.u32 	%r332, [%rd14+96];
	xor.b32  	%r660, %r660, %r332;
$L__BB0_19:
	and.b32  	%r334, %r296, 32;
	setp.eq.s32 	%p13, %r334, 0;
	@%p13 bra 	$L__BB0_21;
	ld.global.u32 	%r335, [%rd14+100];
	xor.b32  	%r664, %r664, %r335;
	ld.global.u32 	%r336, [%rd14+104];
	xor.b32  	%r663, %r663, %r336;
	ld.global.u32 	%r337, [%rd14+108];
	xor.b32  	%r662, %r662, %r337;
	ld.global.u32 	%r338, [%rd14+112];
	xor.b32  	%r661, %r661, %r338;
	ld.global.u32 	%r339, [%rd14+116];
	xor.b32  	%r660, %r660, %r339;
$L__BB0_21:
	and.b32  	%r341, %r296, 64;
	setp.eq.s32 	%p14, %r341, 0;
	@%p14 bra 	$L__BB0_23;
	ld.global.u32 	%r342, [%rd14+120];
	xor.b32  	%r664, %r664, %r342;
	ld.global.u32 	%r343, [%rd14+124];
	xor.b32  	%r663, %r663, %r343;
	ld.global.u32 	%r344, [%rd14+128];
	xor.b32  	%r662, %r662, %r344;
	ld.global.u32 	%r345, [%rd14+132];
	xor.b32  	%r661, %r661, %r345;
	ld.global.u32 	%r346, [%rd14+136];
	xor.b32  	%r660, %r660, %r346;
$L__BB0_23:
	and.b32  	%r348, %r296, 128;
	setp.eq.s32 	%p15, %r348, 0;
	@%p15 bra 	$L__BB0_25;
	ld.global.u32 	%r349, [%rd14+140];
	xor.b32  	%r664, %r664, %r349;
	ld.global.u32 	%r350, [%rd14+144];
	xor.b32  	%r663, %r663, %r350;
	ld.global.u32 	%r351, [%rd14+148];
	xor.b32  	%r662, %r662, %r351;
	ld.global.u32 	%r352, [%rd14+152];
	xor.b32  	%r661, %r661, %r352;
	ld.global.u32 	%r353, [%rd14+156];
	xor.b32  	%r660, %r660, %r353;
$L__BB0_25:
	and.b32  	%r355, %r296, 256;
	setp.eq.s32 	%p16, %r355, 0;
	@%p16 bra 	$L__BB0_27;
	ld.global.u32 	%r356, [%rd14+160];
	xor.b32  	%r664, %r664, %r356;
	ld.global.u32 	%r357, [%rd14+164];
	xor.b32  	%r663, %r663, %r357;
	ld.global.u32 	%r358, [%rd14+168];
	xor.b32  	%r662, %r662, %r358;
	ld.global.u32 	%r359, [%rd14+172];
	xor.b32  	%r661, %r661, %r359;
	ld.global.u32 	%r360, [%rd14+176];
	xor.b32  	%r660, %r660, %r360;
$L__BB0_27:
	and.b32  	%r362, %r296, 512;
	setp.eq.s32 	%p17, %r362, 0;
	@%p17 bra 	$L__BB0_29;
	ld.global.u32 	%r363, [%rd14+180];
	xor.b32  	%r664, %r664, %r363;
	ld.global.u32 	%r364, [%rd14+184];
	xor.b32  	%r663, %r663, %r364;
	ld.global.u32 	%r365, [%rd14+188];
	xor.b32  	%r662, %r662, %r365;
	ld.global.u32 	%r366, [%rd14+192];
	xor.b32  	%r661, %r661, %r366;
	ld.global.u32 	%r367, [%rd14+196];
	xor.b32  	%r660, %r660, %r367;
$L__BB0_29:
	and.b32  	%r369, %r296, 1024;
	setp.eq.s32 	%p18, %r369, 0;
	@%p18 bra 	$L__BB0_31;
	ld.global.u32 	%r370, [%rd14+200];
	xor.b32  	%r664, %r664, %r370;
	ld.global.u32 	%r371, [%rd14+204];
	xor.b32  	%r663, %r663, %r371;
	ld.global.u32 	%r372, [%rd14+208];
	xor.b32  	%r662, %r662, %r372;
	ld.global.u32 	%r373, [%rd14+212];
	xor.b32  	%r661, %r661, %r373;
	ld.global.u32 	%r374, [%rd14+216];
	xor.b32  	%r660, %r660, %r374;
$L__BB0_31:
	and.b32  	%r376, %r296, 2048;
	setp.eq.s32 	%p19, %r376, 0;
	@%p19 bra 	$L__BB0_33;
	ld.global.u32 	%r377, [%rd14+220];
	xor.b32  	%r664, %r664, %r377;
	ld.global.u32 	%r378, [%rd14+224];
	xor.b32  	%r663, %r663, %r378;
	ld.global.u32 	%r379, [%rd14+228];
	xor.b32  	%r662, %r662, %r379;
	ld.global.u32 	%r380, [%rd14+232];
	xor.b32  	%r661, %r661, %r380;
	ld.global.u32 	%r381, [%rd14+236];
	xor.b32  	%r660, %r660, %r381;
$L__BB0_33:
	and.b32  	%r383, %r296, 4096;
	setp.eq.s32 	%p20, %r383, 0;
	@%p20 bra 	$L__BB0_35;
	ld.global.u32 	%r384, [%rd14+240];
	xor.b32  	%r664, %r664, %r384;
	ld.global.u32 	%r385, [%rd14+244];
	xor.b32  	%r663, %r663, %r385;
	ld.global.u32 	%r386, [%rd14+248];
	xor.b32  	%r662, %r662, %r386;
	ld.global.u32 	%r387, [%rd14+252];
	xor.b32  	%r661, %r661, %r387;
	ld.global.u32 	%r388, [%rd14+256];
	xor.b32  	%r660, %r660, %r388;
$L__BB0_35:
	and.b32  	%r390, %r296, 8192;
	setp.eq.s32 	%p21, %r390, 0;
	@%p21 bra 	$L__BB0_37;
	ld.global.u32 	%r391, [%rd14+260];
	xor.b32  	%r664, %r664, %r391;
	ld.global.u32 	%r392, [%rd14+264];
	xor.b32  	%r663, %r663, %r392;
	ld.global.u32 	%r393, [%rd14+268];
	xor.b32  	%r662, %r662, %r393;
	ld.global.u32 	%r394, [%rd14+272];
	xor.b32  	%r661, %r661, %r394;
	ld.global.u32 	%r395, [%rd14+276];
	xor.b32  	%r660, %r660, %r395;
$L__BB0_37:
	and.b32  	%r397, %r296, 16384;
	setp.eq.s32 	%p22, %r397, 0;
	@%p22 bra 	$L__BB0_39;
	ld.global.u32 	%r398, [%rd14+280];
	xor.b32  	%r664, %r664, %r398;
	ld.global.u32 	%r399, [%rd14+284];
	xor.b32  	%r663, %r663, %r399;
	ld.global.u32 	%r400, [%rd14+288];
	xor.b32  	%r662, %r662, %r400;
	ld.global.u32 	%r401, [%rd14+292];
	xor.b32  	%r661, %r661, %r401;
	ld.global.u32 	%r402, [%rd14+296];
	xor.b32  	%r660, %r660, %r402;
$L__BB0_39:
	and.b32  	%r404, %r296, 32768;
	setp.eq.s32 	%p23, %r404, 0;
	@%p23 bra 	$L__BB0_41;
	ld.global.u32 	%r405, [%rd14+300];
	xor.b32  	%r664, %r664, %r405;
	ld.global.u32 	%r406, [%rd14+304];
	xor.b32  	%r663, %r663, %r406;
	ld.global.u32 	%r407, [%rd14+308];
	xor.b32  	%r662, %r662, %r407;
	ld.global.u32 	%r408, [%rd14+312];
	xor.b32  	%r661, %r661, %r408;
	ld.global.u32 	%r409, [%rd14+316];
	xor.b32  	%r660, %r660, %r409;
$L__BB0_41:
	add.s32 	%r659, %r659, 16;
	setp.ne.s32 	%p24, %r659, 32;
	@%p24 bra 	$L__BB0_9;
	mad.lo.s32 	%r410, %r653, -31, %r22;
	add.s32 	%r653, %r410, 1;
	setp.ne.s32 	%p25, %r653, 5;
	@%p25 bra 	$L__BB0_8;
	st.global.u32 	[%rd8+28], %r664;
	st.global.u32 	[%rd8+32], %r663;
	st.global.u32 	[%rd8+36], %r662;
	st.global.u32 	[%rd8+40], %r661;
	st.global.u32 	[%rd8+44], %r660;
	add.s32 	%r647, %r647, 1;
	setp.lt.u32 	%p26, %r647, %r13;
	@%p26 bra 	$L__BB0_7;
$L__BB0_44:
	shr.u64 	%rd15, %rd196, 2;
	add.s32 	%r646, %r646, 1;
	setp.gt.u64 	%p27, %rd196, 3;
	mov.u64 	%rd196, %rd15;
	@%p27 bra 	$L__BB0_5;
$L__BB0_45:
	mov.b32 	%r411, 0;
	st.global.v2.u32 	[%rd8+48], {%r411, %r411};
	st.global.u32 	[%rd8+56], %r411;
	mov.b64 	%rd206, 0;
	st.global.u64 	[%rd8+64], %rd206;
	setp.eq.s64 	%p28, %rd3, 0;
	mov.f64 	%fd408, 0d0000000000000000;
	mov.f64 	%fd409, %fd408;
	@%p28 bra 	$L__BB0_58;
	mov.f64 	%fd409, 0d0000000000000000;
	mov.b64 	%rd206, 0;
	mov.u64 	%rd197, %rd3;
	mov.f64 	%fd408, %fd409;
$L__BB0_47:
	mov.u32 	%r206, %r662;
	mov.u32 	%r205, %r661;
	mov.u32 	%r662, %r660;
	cvt.rn.f64.s64 	%fd129, %rd206;
	mul.f64 	%fd4, %fd1, %fd129;
	abs.f64 	%fd5, %fd4;
	setp.neu.f64 	%p29, %fd5, 0d7FF0000000000000;
	@%p29 bra 	$L__BB0_49;
	mov.f64 	%fd135, 0d0000000000000000;
	mul.rn.f64 	%fd405, %fd4, %fd135;
	mov.b32 	%r756, 0;
	bra.uni 	$L__BB0_51;
$L__BB0_49:
	mul.f64 	%fd130, %fd4, 0d3FE45F306DC9C883;
	cvt.rni.s32.f64 	%r756, %fd130;
	cvt.rn.f64.s32 	%fd131, %r756;
	fma.rn.f64 	%fd132, %fd131, 0dBFF921FB54442D18, %fd4;
	fma.rn.f64 	%fd133, %fd131, 0dBC91A62633145C00, %fd132;
	fma.rn.f64 	%fd405, %fd131, 0dB97B839A252049C0, %fd133;
	setp.ltu.f64 	%p30, %fd5, 0d41E0000000000000;
	@%p30 bra 	$L__BB0_51;
	{ // callseq 1, 0
	.param .b64 param0;
	st.param.f64 	[param0], %fd4;
	.param .align 16 .b8 retval0[16];
	call.uni (retval0), 
	__internal_trig_reduction_slowpathd, 
	(
	param0
	);
	ld.param.f64 	%fd405, [retval0];
	ld.param.b32 	%r756, [retval0+8];
	} // callseq 1
$L__BB0_51:
	mul.rn.f64 	%fd136, %fd405, %fd405;
	fma.rn.f64 	%fd137, %fd136, 0dBDA8FF8320FD8164, 0d3E21EEA7C1EF8528;
	fma.rn.f64 	%fd138, %fd137, %fd136, 0dBE927E4F8E06E6D9;
	fma.rn.f64 	%fd139, %fd138, %fd136, 0d3EFA01A019DDBCE9;
	fma.rn.f64 	%fd140, %fd139, %fd136, 0dBF56C16C16C15D47;
	fma.rn.f64 	%fd141, %fd140, %fd136, 0d3FA5555555555551;
	fma.rn.f64 	%fd142, %fd141, %fd136, 0dBFE0000000000000;
	fma.rn.f64 	%fd143, %fd142, %fd136, 0d3FF0000000000000;
	fma.rn.f64 	%fd144, %fd136, 0d3DE5DB65F9785EBA, 0dBE5AE5F12CB0D246;
	fma.rn.f64 	%fd145, %fd144, %fd136, 0d3EC71DE369ACE392;
	fma.rn.f64 	%fd146, %fd145, %fd136, 0dBF2A01A019DB62A1;
	fma.rn.f64 	%fd147, %fd146, %fd136, 0d3F81111111110818;
	fma.rn.f64 	%fd148, %fd147, %fd136, 0dBFC5555555555554;
	fma.rn.f64 	%fd149, %fd148, %fd136, 0d0000000000000000;
	fma.rn.f64 	%fd150, %fd149, %fd405, %fd405;
	and.b32  	%r414, %r756, 1;
	setp.eq.b32 	%p31, %r414, 1;
	{
	.reg .b32 %temp; 
	mov.b64 	{%temp, %r415}, %fd150;
	}
	{
	.reg .b32 %temp; 
	mov.b64 	{%r416, %temp}, %fd150;
	}
	xor.b32  	%r417, %r415, -2147483648;
	mov.b64 	%fd151, {%r416, %r417};
	selp.f64 	%fd406, %fd143, %fd150, %p31;
	selp.f64 	%fd407, %fd151, %fd143, %p31;
	and.b32  	%r418, %r756, 2;
	setp.eq.s32 	%p32, %r418, 0;
	@%p32 bra 	$L__BB0_53;
	{
	.reg .b32 %temp; 
	mov.b64 	{%temp, %r419}, %fd406;
	}
	{
	.reg .b32 %temp; 
	mov.b64 	{%r420, %temp}, %fd406;
	}
	xor.b32  	%r421, %r419, -2147483648;
	mov.b64 	%fd406, {%r420, %r421};
	{
	.reg .b32 %temp; 
	mov.b64 	{%temp, %r422}, %fd407;
	}
	{
	.reg .b32 %temp; 
	mov.b64 	{%r423, %temp}, %fd407;
	}
	xor.b32  	%r424, %r422, -2147483648;
	mov.b64 	%fd407, {%r423, %r424};
$L__BB0_53:
	add.f64 	%fd409, %fd409, %fd407;
	add.f64 	%fd408, %fd408, %fd406;
	shr.u32 	%r425, %r664, 2;
	xor.b32  	%r426, %r425, %r664;
	shl.b32 	%r427, %r662, 4;
	shl.b32 	%r428, %r426, 1;
	xor.b32  	%r429, %r428, %r427;
	xor.b32  	%r430, %r429, %r426;
	xor.b32  	%r661, %r430, %r662;
	add.s32 	%r431, %r750, %r661;
	add.s32 	%r432, %r431, -637770787;
	shr.u32 	%r433, %r663, 2;
	xor.b32  	%r434, %r433, %r663;
	st.global.v2.u32 	[%rd8+32], {%r205, %r662};
	shl.b32 	%r435, %r661, 4;
	shl.b32 	%r436, %r434, 1;
	xor.b32  	%r437, %r436, %r435;
	xor.b32  	%r438, %r437, %r434;
	xor.b32  	%r660, %r438, %r661;
	st.global.v2.u32 	[%rd8+40], {%r661, %r660};
	add.s32 	%r439, %r750, -637408350;
	st.global.v2.u32 	[%rd8+24], {%r439, %r206};
	add.s32 	%r440, %r439, %r660;
	cvt.u64.u32 	%rd109, %r432;
	mul.wide.u32 	%rd110, %r440, 2097152;
	xor.b64  	%rd111, %rd110, %rd109;
	cvt.rn.f64.u64 	%fd152, %rd111;
	fma.rn.f64 	%fd153, %fd152, 0d3CA0000000000000, 0d3C90000000000000;
	add.s64 	%rd112, %rd210, %rd211;
	cvt.rn.f64.s64 	%fd154, %rd112;
	mul.f64 	%fd155, %fd153, %fd154;
	cvt.rn.f64.s64 	%fd156, %rd210;
	setp.le.f64 	%p33, %fd155, %fd156;
	@%p33 bra 	$L__BB0_55;
	add.s64 	%rd211, %rd211, -1;
	st.global.u64 	[%rd8], %rd211;
	mov.b64 	%rd203, 1;
	bra.uni 	$L__BB0_56;
$L__BB0_55:
	add.s64 	%rd210, %rd210, -1;
	st.global.u64 	[%rd8+8], %rd210;
	mov.b64 	%rd203, -1;
$L__BB0_56:
	add.s64 	%rd206, %rd206, %rd203;
	add.s32 	%r750, %r750, 724874;
	add.s64 	%rd197, %rd197, -1;
	setp.ne.s64 	%p34, %rd197, 0;
	mov.u32 	%r663, %r205;
	mov.u32 	%r664, %r206;
	@%p34 bra 	$L__BB0_47;
	add.s32 	%r757, %r750, -638133224;
	mov.u32 	%r663, %r205;
	mov.u32 	%r664, %r206;
$L__BB0_58:
	cvt.u32.u64 	%r222, %rd206;
	cvt.rn.f64.s32 	%fd157, %r222;
	mul.f64 	%fd20, %fd1, %fd157;
	abs.f64 	%fd21, %fd20;
	setp.neu.f64 	%p35, %fd21, 0d7FF0000000000000;
	@%p35 bra 	$L__BB0_60;
	mov.f64 	%fd163, 0d0000000000000000;
	mul.rn.f64 	%fd410, %fd20, %fd163;
	mov.b32 	%r763, 0;
	bra.uni 	$L__BB0_62;
$L__BB0_60:
	mul.f64 	%fd158, %fd20, 0d3FE45F306DC9C883;
	cvt.rni.s32.f64 	%r763, %fd158;
	cvt.rn.f64.s32 	%fd159, %r763;
	fma.rn.f64 	%fd160, %fd159, 0dBFF921FB54442D18, %fd20;
	fma.rn.f64 	%fd161, %fd159, 0dBC91A62633145C00, %fd160;
	fma.rn.f64 	%fd410, %fd159, 0dB97B839A252049C0, %fd161;
	setp.ltu.f64 	%p36, %fd21, 0d41E0000000000000;
	@%p36 bra 	$L__BB0_62;
	{ // callseq 2, 0
	.param .b64 param0;
	st.param.f64 	[param0], %fd20;
	.param .align 16 .b8 retval0[16];
	call.uni (retval0), 
	__internal_trig_reduction_slowpathd, 
	(
	param0
	);
	ld.param.f64 	%fd410, [retval0];
	ld.param.b32 	%r763, [retval0+8];
	} // callseq 2
$L__BB0_62:
	mul.rn.f64 	%fd164, %fd410, %fd410;
	fma.rn.f64 	%fd165, %fd164, 0dBDA8FF8320FD8164, 0d3E21EEA7C1EF8528;
	fma.rn.f64 	%fd166, %fd165, %fd164, 0dBE927E4F8E06E6D9;
	fma.rn.f64 	%fd167, %fd166, %fd164, 0d3EFA01A019DDBCE9;
	fma.rn.f64 	%fd168, %fd167, %fd164, 0dBF56C16C16C15D47;
	fma.rn.f64 	%fd169, %fd168, %fd164, 0d3FA5555555555551;
	fma.rn.f64 	%fd170, %fd169, %fd164, 0dBFE0000000000000;
	fma.rn.f64 	%fd171, %fd170, %fd164, 0d3FF0000000000000;
	fma.rn.f64 	%fd172, %fd164, 0d3DE5DB65F9785EBA, 0dBE5AE5F12CB0D246;
	fma.rn.f64 	%fd173, %fd172, %fd164, 0d3EC71DE369ACE392;
	fma.rn.f64 	%fd174, %fd173, %fd164, 0dBF2A01A019DB62A1;
	fma.rn.f64 	%fd175, %fd174, %fd164, 0d3F81111111110818;
	fma.rn.f64 	%fd176, %fd175, %fd164, 0dBFC5555555555554;
	fma.rn.f64 	%fd177, %fd176, %fd164, 0d0000000000000000;
	fma.rn.f64 	%fd178, %fd177, %fd410, %fd410;
	and.b32  	%r443, %r763, 1;
	setp.eq.b32 	%p37, %r443, 1;
	{
	.reg .b32 %temp; 
	mov.b64 	{%temp, %r444}, %fd178;
	}
	{
	.reg .b32 %temp; 
	mov.b64 	{%r445, %temp}, %fd178;
	}
	xor.b32  	%r446, %r444, -2147483648;
	mov.b64 	%fd179, {%r445, %r446};
	selp.f64 	%fd411, %fd171, %fd178, %p37;
	selp.f64 	%fd412, %fd179, %fd171, %p37;
	and.b32  	%r447, %r763, 2;
	setp.eq.s32 	%p38, %r447, 0;
	@%p38 bra 	$L__BB0_64;
	{
	.reg .b32 %temp; 
	mov.b64 	{%temp, %r448}, %fd411;
	}
	{
	.reg .b32 %temp; 
	mov.b64 	{%r449, %temp}, %fd411;
	}
	xor.b32  	%r450, %r448, -2147483648;
	mov.b64 	%fd411, {%r449, %r450};
	{
	.reg .b32 %temp; 
	mov.b64 	{%temp, %r451}, %fd412;
	}
	{
	.reg .b32 %temp; 
	mov.b64 	{%r452, %temp}, %fd412;
	}
	xor.b32  	%r453, %r451, -2147483648;
	mov.b64 	%fd412, {%r452, %r453};
$L__BB0_64:
	add.f64 	%fd419, %fd412, 0d0000000000000000;
	add.f64 	%fd418, %fd411, 0d0000000000000000;
	shr.u32 	%r454, %r664, 2;
	xor.b32  	%r455, %r454, %r664;
	shl.b32 	%r456, %r660, 4;
	shl.b32 	%r457, %r455, 1;
	xor.b32  	%r458, %r457, %r456;
	xor.b32  	%r459, %r458, %r455;
	xor.b32  	%r773, %r459, %r660;
	add.s32 	%r460, %r757, %r773;
	add.s32 	%r461, %r460, 362437;
	shr.u32 	%r462, %r663, 2;
	xor.b32  	%r463, %r462, %r663;
	shl.b32 	%r464, %r773, 4;
	shl.b32 	%r465, %r463, 1;
	xor.b32  	%r466, %r465, %r464;
	xor.b32  	%r467, %r466, %r463;
	xor.b32  	%r772, %r467, %r773;
	add.s32 	%r771, %r757, 724874;
	add.s32 	%r468, %r772, %r771;
	cvt.u64.u32 	%rd115, %r461;
	mul.wide.u32 	%rd116, %r468, 2097152;
	xor.b64  	%rd117, %rd116, %rd115;
	cvt.rn.f64.u64 	%fd180, %rd117;
	fma.rn.f64 	%fd181, %fd180, 0d3CA0000000000000, 0d3C90000000000000;
	add.s64 	%rd118, %rd210, %rd211;
	cvt.rn.f64.s64 	%fd182, %rd118;
	mul.f64 	%fd183, %fd181, %fd182;
	cvt.rn.f64.s64 	%fd184, %rd210;
	setp.le.f64 	%p39, %fd183, %fd184;
	setp.gtu.f64 	%p40, %fd183, %fd184;
	selp.b32 	%r229, 1, -1, %p40;
	@%p39 bra 	$L__BB0_66;
	add.s64 	%rd211, %rd211, -1;
	st.global.u64 	[%rd8], %rd211;
	bra.uni 	$L__BB0_67;
$L__BB0_66:
	add.s64 	%rd210, %rd210, -1;
	st.global.u64 	[%rd8+8], %rd210;
$L__BB0_67:
	cvt.s64.s32 	%rd119, %r229;
	add.s64 	%rd218, %rd206, %rd119;
	st.global.u64 	[%rd8+16], %rd218;
	add.s64 	%rd120, %rd3, 1;
	setp.eq.s64 	%p41, %rd120, %rd4;
	mov.u64 	%rd219, %rd3;
	@%p41 bra 	$L__BB0_79;
	add.s32 	%r764, %r757, 1449748;
	not.b64 	%rd121, %rd3;
	add.s64 	%rd209, %rd121, %rd4;
	mov.u32 	%r768, %r661;
	mov.u32 	%r769, %r662;
$L__BB0_69:
	mov.u32 	%r662, %r660;
	mov.u32 	%r661, %r773;
	mov.u32 	%r660, %r772;
	mov.u32 	%r771, %r764;
	cvt.rn.f64.s64 	%fd185, %rd218;
	mul.f64 	%fd36, %fd1, %fd185;
	abs.f64 	%fd37, %fd36;
	setp.neu.f64 	%p42, %fd37, 0d7FF0000000000000;
	@%p42 bra 	$L__BB0_71;
	mov.f64 	%fd192, 0d0000000000000000;
	mul.rn.f64 	%fd415, %fd36, %fd192;
	mov.b32 	%r770, 0;
	bra.uni 	$L__BB0_73;
$L__BB0_71:
	mul.f64 	%fd187, %fd36, 0d3FE45F306DC9C883;
	cvt.rni.s32.f64 	%r770, %fd187;
	cvt.rn.f64.s32 	%fd188, %r770;
	fma.rn.f64 	%fd189, %fd188, 0dBFF921FB54442D18, %fd36;
	fma.rn.f64 	%fd190, %fd188, 0dBC91A62633145C00, %fd189;
	fma.rn.f64 	%fd415, %fd188, 0dB97B839A252049C0, %fd190;
	setp.ltu.f64 	%p43, %fd37, 0d41E0000000000000;
	@%p43 bra 	$L__BB0_73;
	{ // callseq 3, 0
	.param .b64 param0;
	st.param.f64 	[param0], %fd36;
	.param .align 16 .b8 retval0[16];
	call.uni (retval0), 
	__internal_trig_reduction_slowpathd, 
	(
	param0
	);
	ld.param.f64 	%fd415, [retval0];
	ld.param.b32 	%r770, [retval0+8];
	} // callseq 3
$L__BB0_73:
	mul.rn.f64 	%fd193, %fd415, %fd415;
	fma.rn.f64 	%fd194, %fd193, 0dBDA8FF8320FD8164, 0d3E21EEA7C1EF8528;
	fma.rn.f64 	%fd195, %fd194, %fd193, 0dBE927E4F8E06E6D9;
	fma.rn.f64 	%fd196, %fd195, %fd193, 0d3EFA01A019DDBCE9;
	fma.rn.f64 	%fd197, %fd196, %fd193, 0dBF56C16C16C15D47;
	fma.rn.f64 	%fd198, %fd197, %fd193, 0d3FA5555555555551;
	fma.rn.f64 	%fd199, %fd198, %fd193, 0dBFE0000000000000;
	fma.rn.f64 	%fd200, %fd199, %fd193, 0d3FF0000000000000;
	fma.rn.f64 	%fd201, %fd193, 0d3DE5DB65F9785EBA, 0dBE5AE5F12CB0D246;
	fma.rn.f64 	%fd202, %fd201, %fd193, 0d3EC71DE369ACE392;
	fma.rn.f64 	%fd203, %fd202, %fd193, 0dBF2A01A019DB62A1;
	fma.rn.f64 	%fd204, %fd203, %fd193, 0d3F81111111110818;
	fma.rn.f64 	%fd205, %fd204, %fd193, 0dBFC5555555555554;
	fma.rn.f64 	%fd206, %fd205, %fd193, 0d0000000000000000;
	fma.rn.f64 	%fd207, %fd206, %fd415, %fd415;
	and.b32  	%r471, %r770, 1;
	setp.eq.b32 	%p44, %r471, 1;
	{
	.reg .b32 %temp; 
	mov.b64 	{%temp, %r472}, %fd207;
	}
	{
	.reg .b32 %temp; 
	mov.b64 	{%r473, %temp}, %fd207;
	}
	xor.b32  	%r474, %r472, -2147483648;
	mov.b64 	%fd208, {%r473, %r474};
	selp.f64 	%fd416, %fd200, %fd207, %p44;
	selp.f64 	%fd417, %fd208, %fd200, %p44;
	and.b32  	%r475, %r770, 2;
	setp.eq.s32 	%p45, %r475, 0;
	@%p45 bra 	$L__BB0_75;
	{
	.reg .b32 %temp; 
	mov.b64 	{%temp, %r476}, %fd416;
	}
	{
	.reg .b32 %temp; 
	mov.b64 	{%r477, %temp}, %fd416;
	}
	xor.b32  	%r478, %r476, -2147483648;
	mov.b64 	%fd416, {%r477, %r478};
	{
	.reg .b32 %temp; 
	mov.b64 	{%temp, %r479}, %fd417;
	}
	{
	.reg .b32 %temp; 
	mov.b64 	{%r480, %temp}, %fd417;
	}
	xor.b32  	%r481, %r479, -2147483648;
	mov.b64 	%fd417, {%r480, %r481};
$L__BB0_75:
	ld.param.u64 	%rd185, [_Z12DoWorkKernelmP16cudaRandomWalkerPmS1_S1_S1_S1_PdS2_S2__param_1];
	add.f64 	%fd419, %fd419, %fd417;
	add.f64 	%fd418, %fd418, %fd416;
	shr.u32 	%r482, %r769, 2;
	xor.b32  	%r483, %r482, %r769;
	shl.b32 	%r484, %r660, 4;
	shl.b32 	%r485, %r483, 1;
	xor.b32  	%r486, %r485, %r484;
	xor.b32  	%r487, %r486, %r483;
	xor.b32  	%r773, %r487, %r660;
	add.s32 	%r488, %r771, %r773;
	add.s32 	%r489, %r488, -362437;
	shr.u32 	%r490, %r768, 2;
	xor.b32  	%r491, %r490, %r768;
	cvta.to.global.u64 	%rd122, %rd185;
	mov.u32 	%r493, %ntid.x;
	mov.u32 	%r494, %tid.x;
	mad.lo.s32 	%r495, %r283, %r493, %r494;
	mul.wide.s32 	%rd123, %r495, 72;
	add.s64 	%rd40, %rd122, %rd123;
	st.global.v2.u32 	[%rd40+32], {%r661, %r660};
	shl.b32 	%r496, %r773, 4;
	shl.b32 	%r497, %r491, 1;
	xor.b32  	%r498, %r497, %r496;
	xor.b32  	%r499, %r498, %r491;
	xor.b32  	%r772, %r499, %r773;
	st.global.v2.u32 	[%rd40+40], {%r773, %r772};
	st.global.v2.u32 	[%rd40+24], {%r771, %r662};
	add.s32 	%r500, %r771, %r772;
	cvt.u64.u32 	%rd124, %r489;
	mul.wide.u32 	%rd125, %r500, 2097152;
	xor.b64  	%rd126, %rd125, %rd124;
	cvt.rn.f64.u64 	%fd209, %rd126;
	fma.rn.f64 	%fd210, %fd209, 0d3CA0000000000000, 0d3C90000000000000;
	add.s64 	%rd127, %rd210, %rd211;
	cvt.rn.f64.s64 	%fd211, %rd127;
	mul.f64 	%fd212, %fd210, %fd211;
	cvt.rn.f64.s64 	%fd213, %rd210;
	setp.le.f64 	%p46, %fd212, %fd213;
	@%p46 bra 	$L__BB0_77;
	add.s64 	%rd211, %rd211, -1;
	st.global.u64 	[%rd40], %rd211;
	mov.b64 	%rd215, 1;
	bra.uni 	$L__BB0_78;
$L__BB0_77:
	add.s64 	%rd210, %rd210, -1;
	st.global.u64 	[%rd40+8], %rd210;
	mov.b64 	%rd215, -1;
$L__BB0_78:
	add.s64 	%rd219, %rd4, -1;
	add.s64 	%rd218, %rd218, %rd215;
	st.global.u64 	[%rd40+16], %rd218;
	add.s32 	%r764, %r771, 724874;
	add.s64 	%rd209, %rd209, -1;
	setp.ne.s64 	%p47, %rd209, 0;
	mov.u32 	%r768, %r661;
	mov.u32 	%r769, %r662;
	@%p47 bra 	$L__BB0_69;
$L__BB0_79:
	cvt.u32.u64 	%r249, %rd218;
	cvt.rn.f64.s32 	%fd214, %r249;
	mul.f64 	%fd53, %fd1, %fd214;
	abs.f64 	%fd54, %fd53;
	setp.neu.f64 	%p48, %fd54, 0d7FF0000000000000;
	@%p48 bra 	$L__BB0_81;
	mov.f64 	%fd221, 0d0000000000000000;
	mul.rn.f64 	%fd420, %fd53, %fd221;
	mov.b32 	%r777, 0;
	bra.uni 	$L__BB0_83;
$L__BB0_81:
	mul.f64 	%fd216, %fd53, 0d3FE45F306DC9C883;
	cvt.rni.s32.f64 	%r777, %fd216;
	cvt.rn.f64.s32 	%fd217, %r777;
	fma.rn.f64 	%fd218, %fd217, 0dBFF921FB54442D18, %fd53;
	fma.rn.f64 	%fd219, %fd217, 0dBC91A62633145C00, %fd218;
	fma.rn.f64 	%fd420, %fd217, 0dB97B839A252049C0, %fd219;
	setp.ltu.f64 	%p49, %fd54, 0d41E0000000000000;
	@%p49 bra 	$L__BB0_83;
	{ // callseq 4, 0
	.param .b64 param0;
	st.param.f64 	[param0], %fd53;
	.param .align 16 .b8 retval0[16];
	call.uni (retval0), 
	__internal_trig_reduction_slowpathd, 
	(
	param0
	);
	ld.param.f64 	%fd420, [retval0];
	ld.param.b32 	%r777, [retval0+8];
	} // callseq 4
$L__BB0_83:
	mul.rn.f64 	%fd222, %fd420, %fd420;
	fma.rn.f64 	%fd223, %fd222, 0dBDA8FF8320FD8164, 0d3E21EEA7C1EF8528;
	fma.rn.f64 	%fd224, %fd223, %fd222, 0dBE927E4F8E06E6D9;
	fma.rn.f64 	%fd225, %fd224, %fd222, 0d3EFA01A019DDBCE9;
	fma.rn.f64 	%fd226, %fd225, %fd222, 0dBF56C16C16C15D47;
	fma.rn.f64 	%fd227, %fd226, %fd222, 0d3FA5555555555551;
	fma.rn.f64 	%fd228, %fd227, %fd222, 0dBFE0000000000000;
	fma.rn.f64 	%fd229, %fd228, %fd222, 0d3FF0000000000000;
	fma.rn.f64 	%fd230, %fd222, 0d3DE5DB65F9785EBA, 0dBE5AE5F12CB0D246;
	fma.rn.f64 	%fd231, %fd230, %fd222, 0d3EC71DE369ACE392;
	fma.rn.f64 	%fd232, %fd231, %fd222, 0dBF2A01A019DB62A1;
	fma.rn.f64 	%fd233, %fd232, %fd222, 0d3F81111111110818;
	fma.rn.f64 	%fd234, %fd233, %fd222, 0dBFC5555555555554;
	fma.rn.f64 	%fd235, %fd234, %fd222, 0d0000000000000000;
	fma.rn.f64 	%fd236, %fd235, %fd420, %fd420;
	and.b32  	%r503, %r777, 1;
	setp.eq.b32 	%p50, %r503, 1;
	{
	.reg .b32 %temp; 
	mov.b64 	{%temp, %r504}, %fd236;
	}
	{
	.reg .b32 %temp; 
	mov.b64 	{%r505, %temp}, %fd236;
	}
	xor.b32  	%r506, %r504, -2147483648;
	mov.b64 	%fd237, {%r505, %r506};
	selp.f64 	%fd421, %fd229, %fd236, %p50;
	selp.f64 	%fd422, %fd237, %fd229, %p50;
	and.b32  	%r507, %r777, 2;
	setp.eq.s32 	%p51, %r507, 0;
	@%p51 bra 	$L__BB0_85;
	{
	.reg .b32 %temp; 
	mov.b64 	{%temp, %r508}, %fd421;
	}
	{
	.reg .b32 %temp; 
	mov.b64 	{%r509, %temp}, %fd421;
	}
	xor.b32  	%r510, %r508, -2147483648;
	mov.b64 	%fd421, {%r509, %r510};
	{
	.reg .b32 %temp; 
	mov.b64 	{%temp, %r511}, %fd422;
	}
	{
	.reg .b32 %temp; 
	mov.b64 	{%r512, %temp}, %fd422;
	}
	xor.b32  	%r513, %r511, -2147483648;
	mov.b64 	%fd422, {%r512, %r513};
$L__BB0_85:
	ld.param.u64 	%rd186, [_Z12DoWorkKernelmP16cudaRandomWalkerPmS1_S1_S1_S1_PdS2_S2__param_1];
	add.f64 	%fd429, %fd409, %fd422;
	add.f64 	%fd428, %fd408, %fd421;
	shr.u32 	%r514, %r662, 2;
	xor.b32  	%r515, %r514, %r662;
	shl.b32 	%r516, %r772, 4;
	shl.b32 	%r517, %r515, 1;
	xor.b32  	%r518, %r517, %r516;
	xor.b32  	%r519, %r518, %r515;
	xor.b32  	%r780, %r519, %r772;
	add.s32 	%r520, %r771, %r780;
	add.s32 	%r521, %r520, 362437;
	shr.u32 	%r522, %r661, 2;
	xor.b32  	%r523, %r522, %r661;
	cvta.to.global.u64 	%rd130, %rd186;
	mov.u32 	%r524, %ctaid.x;
	mov.u32 	%r525, %ntid.x;
	mov.u32 	%r526, %tid.x;
	mad.lo.s32 	%r527, %r524, %r525, %r526;
	mul.wide.s32 	%rd131, %r527, 72;
	add.s64 	%rd132, %rd130, %rd131;
	st.global.v2.u32 	[%rd132+32], {%r773, %r772};
	shl.b32 	%r528, %r780, 4;
	shl.b32 	%r529, %r523, 1;
	xor.b32  	%r530, %r529, %r528;
	xor.b32  	%r531, %r530, %r523;
	xor.b32  	%r779, %r531, %r780;
	st.global.v2.u32 	[%rd132+40], {%r780, %r779};
	add.s32 	%r532, %r771, 724874;
	st.global.v2.u32 	[%rd132+24], {%r532, %r660};
	add.s32 	%r533, %r779, %r532;
	cvt.u64.u32 	%rd133, %r521;
	mul.wide.u32 	%rd134, %r533, 2097152;
	xor.b64  	%rd135, %rd134, %rd133;
	cvt.rn.f64.u64 	%fd238, %rd135;
	fma.rn.f64 	%fd239, %fd238, 0d3CA0000000000000, 0d3C90000000000000;
	add.s64 	%rd136, %rd210, %rd211;
	cvt.rn.f64.s64 	%fd240, %rd136;
	mul.f64 	%fd68, %fd239, %fd240;
	cvt.rn.f64.s64 	%fd69, %rd210;
	setp.le.f64 	%p52, %fd68, %fd69;
	setp.gtu.f64 	%p53, %fd68, %fd69;
	selp.b32 	%r255, 1, -1, %p53;
	@%p52 bra 	$L__BB0_87;
	ld.param.u64 	%rd188, [_Z12DoWorkKernelmP16cudaRandomWalkerPmS1_S1_S1_S1_PdS2_S2__param_1];
	add.s64 	%rd211, %rd211, -1;
	cvta.to.global.u64 	%rd140, %rd188;
	mov.u32 	%r539, %ntid.x;
	mov.u32 	%r540, %tid.x;
	mad.lo.s32 	%r541, %r524, %r539, %r540;
	mul.wide.s32 	%rd141, %r541, 72;
	add.s64 	%rd142, %rd140, %rd141;
	st.global.u64 	[%rd142], %rd211;
	bra.uni 	$L__BB0_88;
$L__BB0_87:
	ld.param.u64 	%rd187, [_Z12DoWorkKernelmP16cudaRandomWalkerPmS1_S1_S1_S1_PdS2_S2__param_1];
	add.s64 	%rd210, %rd210, -1;
	cvta.to.global.u64 	%rd137, %rd187;
	mov.u32 	%r536, %tid.x;
	mad.lo.s32 	%r537, %r524, %r525, %r536;
	mul.wide.s32 	%rd138, %r537, 72;
	add.s64 	%rd139, %rd137, %rd138;
	st.global.u64 	[%rd139+8], %rd210;
$L__BB0_88:
	ld.param.u64 	%rd189, [_Z12DoWorkKernelmP16cudaRandomWalkerPmS1_S1_S1_S1_PdS2_S2__param_1];
	cvt.s64.s32 	%rd143, %r255;
	add.s64 	%rd225, %rd218, %rd143;
	cvta.to.global.u64 	%rd144, %rd189;
	mov.u32 	%r543, %ntid.x;
	mov.u32 	%r544, %tid.x;
	mad.lo.s32 	%r545, %r524, %r543, %r544;
	mul.wide.s32 	%rd145, %r545, 72;
	add.s64 	%rd146, %rd144, %rd145;
	st.global.u64 	[%rd146+16], %rd225;
	add.s64 	%rd147, %rd219, 2;
	setp.eq.s64 	%p54, %rd147, %rd9;
	@%p54 bra 	$L__BB0_100;
	add.s32 	%r778, %r771, 1087311;
	sub.s64 	%rd148, %rd9, %rd219;
	add.s64 	%rd222, %rd148, -2;
$L__BB0_90:
	mov.u32 	%r260, %r772;
	mov.u32 	%r259, %r780;
	mov.u32 	%r772, %r779;
	cvt.rn.f64.s64 	%fd241, %rd225;
	mul.f64 	%fd242, %fd1, %fd241;
	abs.f64 	%fd72, %fd242;
	setp.neu.f64 	%p55, %fd72, 0d7FF0000000000000;
	@%p55 bra 	$L__BB0_92;
	mov.f64 	%fd254, 0d0000000000000000;
	mul.rn.f64 	%fd425, %fd242, %fd254;
	mov.b32 	%r784, 0;
	bra.uni 	$L__BB0_94;
$L__BB0_92:
	cvt.rn.f64.s64 	%fd243, %rd225;
	mul.f64 	%fd244, %fd1, %fd243;
	mul.f64 	%fd245, %fd244, 0d3FE45F306DC9C883;
	cvt.rni.s32.f64 	%r784, %fd245;
	cvt.rn.f64.s32 	%fd246, %r784;
	fma.rn.f64 	%fd247, %fd246, 0dBFF921FB54442D18, %fd244;
	fma.rn.f64 	%fd248, %fd246, 0dBC91A62633145C00, %fd247;
	fma.rn.f64 	%fd425, %fd246, 0dB97B839A252049C0, %fd248;
	setp.ltu.f64 	%p56, %fd72, 0d41E0000000000000;
	@%p56 bra 	$L__BB0_94;
	{ // callseq 5, 0
	.param .b64 param0;
	st.param.f64 	[param0], %fd244;
	.param .align 16 .b8 retval0[16];
	call.uni (retval0), 
	__internal_trig_reduction_slowpathd, 
	(
	param0
	);
	ld.param.f64 	%fd425, [retval0];
	ld.param.b32 	%r784, [retval0+8];
	} // callseq 5
$L__BB0_94:
	mul.rn.f64 	%fd255, %fd425, %fd425;
	fma.rn.f64 	%fd256, %fd255, 0dBDA8FF8320FD8164, 0d3E21EEA7C1EF8528;
	fma.rn.f64 	%fd257, %fd256, %fd255, 0dBE927E4F8E06E6D9;
	fma.rn.f64 	%fd258, %fd257, %fd255, 0d3EFA01A019DDBCE9;
	fma.rn.f64 	%fd259, %fd258, %fd255, 0dBF56C16C16C15D47;
	fma.rn.f64 	%fd260, %fd259, %fd255, 0d3FA5555555555551;
	fma.rn.f64 	%fd261, %fd260, %fd255, 0dBFE0000000000000;
	fma.rn.f64 	%fd262, %fd261, %fd255, 0d3FF0000000000000;
	fma.rn.f64 	%fd263, %fd255, 0d3DE5DB65F9785EBA, 0dBE5AE5F12CB0D246;
	fma.rn.f64 	%fd264, %fd263, %fd255, 0d3EC71DE369ACE392;
	fma.rn.f64 	%fd265, %fd264, %fd255, 0dBF2A01A019DB62A1;
	fma.rn.f64 	%fd266, %fd265, %fd255, 0d3F81111111110818;
	fma.rn.f64 	%fd267, %fd266, %fd255, 0dBFC5555555555554;
	fma.rn.f64 	%fd268, %fd267, %fd255, 0d0000000000000000;
	fma.rn.f64 	%fd269, %fd268, %fd425, %fd425;
	and.b32  	%r548, %r784, 1;
	setp.eq.b32 	%p57, %r548, 1;
	{
	.reg .b32 %temp; 
	mov.b64 	{%temp, %r549}, %fd269;
	}
	{
	.reg .b32 %temp; 
	mov.b64 	{%r550, %temp}, %fd269;
	}
	xor.b32  	%r551, %r549, -2147483648;
	mov.b64 	%fd270, {%r550, %r551};
	selp.f64 	%fd426, %fd262, %fd269, %p57;
	selp.f64 	%fd427, %fd270, %fd262, %p57;
	and.b32  	%r552, %r784, 2;
	setp.eq.s32 	%p58, %r552, 0;
	@%p58 bra 	$L__BB0_96;
	{
	.reg .b32 %temp; 
	mov.b64 	{%temp, %r553}, %fd426;
	}
	{
	.reg .b32 %temp; 
	mov.b64 	{%r554, %temp}, %fd426;
	}
	xor.b32  	%r555, %r553, -2147483648;
	mov.b64 	%fd426, {%r554, %r555};
	{
	.reg .b32 %temp; 
	mov.b64 	{%temp, %r556}, %fd427;
	}
	{
	.reg .b32 %temp; 
	mov.b64 	{%r557, %temp}, %fd427;
	}
	xor.b32  	%r558, %r556, -2147483648;
	mov.b64 	%fd427, {%r557, %r558};
$L__BB0_96:
	ld.param.u64 	%rd190, [_Z12DoWorkKernelmP16cudaRandomWalkerPmS1_S1_S1_S1_PdS2_S2__param_1];
	add.f64 	%fd429, %fd429, %fd427;
	add.f64 	%fd428, %fd428, %fd426;
	shr.u32 	%r559, %r660, 2;
	xor.b32  	%r560, %r559, %r660;
	shl.b32 	%r561, %r772, 4;
	shl.b32 	%r562, %r560, 1;
	xor.b32  	%r563, %r562, %r561;
	xor.b32  	%r564, %r563, %r560;
	xor.b32  	%r780, %r564, %r772;
	add.s32 	%r565, %r778, %r780;
	shr.u32 	%r566, %r773, 2;
	xor.b32  	%r567, %r566, %r773;
	cvta.to.global.u64 	%rd149, %rd190;
	mov.u32 	%r568, %ctaid.x;
	mov.u32 	%r569, %ntid.x;
	mov.u32 	%r570, %tid.x;
	mad.lo.s32 	%r571, %r568, %r569, %r570;
	mul.wide.s32 	%rd150, %r571, 72;
	add.s64 	%rd151, %rd149, %rd150;
	st.global.v2.u32 	[%rd151+32], {%r259, %r772};
	shl.b32 	%r572, %r780, 4;
	shl.b32 	%r573, %r567, 1;
	xor.b32  	%r574, %r573, %r572;
	xor.b32  	%r575, %r574, %r567;
	xor.b32  	%r779, %r575, %r780;
	st.global.v2.u32 	[%rd151+40], {%r780, %r779};
	add.s32 	%r576, %r778, 362437;
	st.global.v2.u32 	[%rd151+24], {%r576, %r260};
	add.s32 	%r577, %r576, %r779;
	cvt.u64.u32 	%rd152, %r565;
	mul.wide.u32 	%rd153, %r577, 2097152;
	xor.b64  	%rd154, %rd153, %rd152;
	cvt.rn.f64.u64 	%fd271, %rd154;
	fma.rn.f64 	%fd272, %fd271, 0d3CA0000000000000, 0d3C90000000000000;
	add.s64 	%rd155, %rd210, %rd211;
	cvt.rn.f64.s64 	%fd273, %rd155;
	mul.f64 	%fd274, %fd272, %fd273;
	cvt.rn.f64.s64 	%fd275, %rd210;
	setp.le.f64 	%p59, %fd274, %fd275;
	@%p59 bra 	$L__BB0_98;
	ld.param.u64 	%rd192, [_Z12DoWorkKernelmP16cudaRandomWalkerPmS1_S1_S1_S1_PdS2_S2__param_1];
	add.s64 	%rd211, %rd211, -1;
	cvta.to.global.u64 	%rd161, %rd192;
	mov.u32 	%r583, %ntid.x;
	mov.u32 	%r584, %tid.x;
	mad.lo.s32 	%r585, %r568, %r583, %r584;
	mul.wide.s32 	%rd162, %r585, 72;
	add.s64 	%rd163, %rd161, %rd162;
	st.global.u64 	[%rd163], %rd211;
	mov.b64 	%rd228, 1;
	bra.uni 	$L__BB0_99;
$L__BB0_98:
	ld.param.u64 	%rd191, [_Z12DoWorkKernelmP16cudaRandomWalkerPmS1_S1_S1_S1_PdS2_S2__param_1];
	add.s64 	%rd210, %rd210, -1;
	cvta.to.global.u64 	%rd157, %rd191;
	mov.u32 	%r580, %tid.x;
	mad.lo.s32 	%r581, %r568, %r569, %r580;
	mul.wide.s32 	%rd158, %r581, 72;
	add.s64 	%rd159, %rd157, %rd158;
	st.global.u64 	[%rd159+8], %rd210;
	mov.b64 	%rd228, -1;
$L__BB0_99:
	ld.param.u64 	%rd193, [_Z12DoWorkKernelmP16cudaRandomWalkerPmS1_S1_S1_S1_PdS2_S2__param_1];
	add.s64 	%rd225, %rd225, %rd228;
	cvta.to.global.u64 	%rd164, %rd193;
	mov.u32 	%r587, %ntid.x;
	mov.u32 	%r588, %tid.x;
	mad.lo.s32 	%r589, %r568, %r587, %r588;
	mul.wide.s32 	%rd165, %r589, 72;
	add.s64 	%rd166, %rd164, %rd165;
	st.global.u64 	[%rd166+16], %rd225;
	add.s32 	%r778, %r778, 724874;
	add.s64 	%rd222, %rd222, -1;
	setp.ne.s64 	%p60, %rd222, 0;
	mov.u32 	%r773, %r259;
	mov.u32 	%r660, %r260;
	@%p60 bra 	$L__BB0_90;
$L__BB0_100:
	setp.gtu.f64 	%p61, %fd68, %fd69;
	neg.s32 	%r590, %r229;
	selp.b32 	%r269, %r590, %r229, %p61;
	mul.f64 	%fd87, %fd1, 0d3FE0000000000000;
	abs.f64 	%fd88, %fd87;
	setp.neu.f64 	%p62, %fd88, 0d7FF0000000000000;
	@%p62 bra 	$L__BB0_102;
	mov.f64 	%fd281, 0d0000000000000000;
	mul.rn.f64 	%fd431, %fd87, %fd281;
	mov.pred 	%p103, -1;
	bra.uni 	$L__BB0_105;
$L__BB0_102:
	mul.f64 	%fd276, %fd87, 0d3FE45F306DC9C883;
	cvt.rni.s32.f64 	%r785, %fd276;
	cvt.rn.f64.s32 	%fd277, %r785;
	fma.rn.f64 	%fd278, %fd277, 0dBFF921FB54442D18, %fd87;
	fma.rn.f64 	%fd279, %fd277, 0dBC91A62633145C00, %fd278;
	fma.rn.f64 	%fd431, %fd277, 0dB97B839A252049C0, %fd279;
	setp.ltu.f64 	%p63, %fd88, 0d41E0000000000000;
	@%p63 bra 	$L__BB0_104;
	{ // callseq 6, 0
	.param .b64 param0;
	st.param.f64 	[param0], %fd87;
	.param .align 16 .b8 retval0[16];
	call.uni (retval0), 
	__internal_trig_reduction_slowpathd, 
	(
	param0
	);
	ld.param.f64 	%fd431, [retval0];
	ld.param.b32 	%r785, [retval0+8];
	} // callseq 6
$L__BB0_104:
	and.b32  	%r592, %r785, 1;
	setp.eq.b32 	%p64, %r592, 1;
	not.pred 	%p103, %p64;
$L__BB0_105:
	mul.f64 	%fd282, %fd431, %fd431;
	fma.rn.f64 	%fd283, %fd282, 0d3EE48DAC2799BCB9, 0dBEF9757C5B27EBB1;
	fma.rn.f64 	%fd284, %fd283, %fd282, 0d3F0980E90FD91E04;
	fma.rn.f64 	%fd285, %fd284, %fd282, 0dBEFAE2B0417D7E1D;
	fma.rn.f64 	%fd286, %fd285, %fd282, 0d3F119F5341BFBA57;
	fma.rn.f64 	%fd287, %fd286, %fd282, 0d3F15E791A00F6919;
	fma.rn.f64 	%fd288, %fd287, %fd282, 0d3F2FF2E7FADEC73A;
	fma.rn.f64 	%fd289, %fd288, %fd282, 0d3F434BC1B206DA62;
	fma.rn.f64 	%fd290, %fd289, %fd282, 0d3F57DB18EF2F83F9;
	fma.rn.f64 	%fd291, %fd290, %fd282, 0d3F6D6D2E7AE49FBC;
	fma.rn.f64 	%fd292, %fd291, %fd282, 0d3F8226E3A816A776;
	fma.rn.f64 	%fd293, %fd292, %fd282, 0d3F9664F485D25660;
	fma.rn.f64 	%fd294, %fd293, %fd282, 0d3FABA1BA1BABF31D;
	fma.rn.f64 	%fd295, %fd294, %fd282, 0d3FC11111111105D2;
	fma.rn.f64 	%fd296, %fd295, %fd282, 0d3FD555555555555E;
	mul.f64 	%fd94, %fd282, %fd296;
	fma.rn.f64 	%fd432, %fd94, %fd431, %fd431;
	@%p103 bra 	$L__BB0_107;
	sub.f64 	%fd297, %fd432, %fd431;
	neg.f64 	%fd298, %fd297;
	fma.rn.f64 	%fd299, %fd94, %fd431, %fd298;
	rcp.approx.ftz.f64 	%fd300, %fd432;
	neg.f64 	%fd301, %fd432;
	fma.rn.f64 	%fd302, %fd301, %fd300, 0d3FF0000000000000;
	fma.rn.f64 	%fd303, %fd302, %fd302, %fd302;
	fma.rn.f64 	%fd304, %fd303, %fd300, %fd300;
	neg.f64 	%fd305, %fd304;
	fma.rn.f64 	%fd306, %fd432, %fd305, 0d3FF0000000000000;
	fma.rn.f64 	%fd307, %fd305, %fd299, %fd306;
	fma.rn.f64 	%fd432, %fd307, %fd305, %fd305;
$L__BB0_107:
	cvt.rn.f64.u64 	%fd308, %rd7;
	mul.f64 	%fd98, %fd432, %fd308;
	{
	.reg .b32 %temp; 
	mov.b64 	{%temp, %r273}, %fd98;
	}
	mov.f64 	%fd309, 0d4000000000000000;
	{
	.reg .b32 %temp; 
	mov.b64 	{%temp, %r593}, %fd309;
	}
	and.b32  	%r275, %r593, 2146435072;
	setp.eq.s32 	%p66, %r275, 1062207488;
	abs.f64 	%fd99, %fd98;
	{ // callseq 7, 0
	.param .b64 param0;
	st.param.f64 	[param0], %fd99;
	.param .b64 retval0;
	call.uni (retval0), 
	__internal_accurate_pow, 
	(
	param0
	);
	ld.param.f64 	%fd310, [retval0];
	} // callseq 7
	setp.lt.s32 	%p67, %r273, 0;
	neg.f64 	%fd312, %fd310;
	selp.f64 	%fd313, %fd312, %fd310, %p66;
	selp.f64 	%fd434, %fd313, %fd310, %p67;
	setp.neu.f64 	%p68, %fd98, 0d0000000000000000;
	@%p68 bra 	$L__BB0_109;
	setp.eq.s32 	%p69, %r275, 1062207488;
	selp.b32 	%r594, %r273, 0, %p69;
	setp.lt.s32 	%p70, %r593, 0;
	or.b32  	%r595, %r594, 2146435072;
	selp.b32 	%r596, %r595, %r594, %p70;
	mov.b32 	%r597, 0;
	mov.b64 	%fd434, {%r597, %r596};
$L__BB0_109:
	add.f64 	%fd314, %fd98, 0d4000000000000000;
	{
	.reg .b32 %temp; 
	mov.b64 	{%temp, %r598}, %fd314;
	}
	and.b32  	%r599, %r598, 2146435072;
	setp.ne.s32 	%p71, %r599, 2146435072;
	@%p71 bra 	$L__BB0_114;
	setp.num.f64 	%p72, %fd98, %fd98;
	@%p72 bra 	$L__BB0_112;
	mov.f64 	%fd315, 0d4000000000000000;
	add.rn.f64 	%fd434, %fd98, %fd315;
	bra.uni 	$L__BB0_114;
$L__BB0_112:
	setp.neu.f64 	%p73, %fd99, 0d7FF0000000000000;
	@%p73 bra 	$L__BB0_114;
	setp.lt.s32 	%p74, %r273, 0;
	setp.eq.s32 	%p75, %r275, 1062207488;
	setp.lt.s32 	%p76, %r593, 0;
	selp.b32 	%r601, 0, 2146435072, %p76;
	and.b32  	%r602, %r593, 2147483647;
	setp.ne.s32 	%p77, %r602, 1071644672;
	or.b32  	%r603, %r601, -2147483648;
	selp.b32 	%r604, %r603, %r601, %p77;
	selp.b32 	%r605, %r604, %r601, %p75;
	selp.b32 	%r606, %r605, %r601, %p74;
	mov.b32 	%r607, 0;
	mov.b64 	%fd434, {%r607, %r606};
$L__BB0_114:
	setp.eq.f64 	%p78, %fd98, 0d3FF0000000000000;
	add.f64 	%fd316, %fd434, %fd434;
	selp.f64 	%fd317, 0d4000000000000000, %fd316, %p78;
	cvt.rn.f64.s32 	%fd318, %r269;
	div.rn.f64 	%fd106, %fd318, %fd317;
	mul.f64 	%fd319, %fd1, 0d3FD0000000000000;
	sub.s32 	%r608, %r249, %r222;
	shl.b32 	%r609, %r608, 1;
	sub.s32 	%r610, %r609, %r229;
	add.s32 	%r611, %r610, %r255;
	cvt.rn.f64.s32 	%fd320, %r611;
	mul.f64 	%fd107, %fd319, %fd320;
	abs.f64 	%fd108, %fd107;
	setp.neu.f64 	%p79, %fd108, 0d7FF0000000000000;
	@%p79 bra 	$L__BB0_116;
	mov.f64 	%fd326, 0d0000000000000000;
	mul.rn.f64 	%fd435, %fd107, %fd326;
	mov.b32 	%r786, 0;
	bra.uni 	$L__BB0_118;
$L__BB0_116:
	mul.f64 	%fd321, %fd107, 0d3FE45F306DC9C883;
	cvt.rni.s32.f64 	%r786, %fd321;
	cvt.rn.f64.s32 	%fd322, %r786;
	fma.rn.f64 	%fd323, %fd322, 0dBFF921FB54442D18, %fd107;
	fma.rn.f64 	%fd324, %fd322, 0dBC91A62633145C00, %fd323;
	fma.rn.f64 	%fd435, %fd322, 0dB97B839A252049C0, %fd324;
	setp.ltu.f64 	%p80, %fd108, 0d41E0000000000000;
	@%p80 bra 	$L__BB0_118;
	{ // callseq 8, 0
	.param .b64 param0;
	st.param.f64 	[param0], %fd107;
	.param .align 16 .b8 retval0[16];
	call.uni (retval0), 
	__internal_trig_reduction_slowpathd, 
	(
	param0
	);
	ld.param.f64 	%fd435, [retval0];
	ld.param.b32 	%r786, [retval0+8];
	} // callseq 8
$L__BB0_118:
	setp.eq.s32 	%p81, %r275, 1062207488;
	shl.b32 	%r615, %r786, 6;
	cvt.u64.u32 	%rd167, %r615;
	and.b64  	%rd168, %rd167, 64;
	mov.u64 	%rd169, __cudart_sin_cos_coeffs;
	add.s64 	%rd170, %rd169, %rd168;
	mul.rn.f64 	%fd327, %fd435, %fd435;
	and.b32  	%r616, %r786, 1;
	setp.eq.b32 	%p82, %r616, 1;
	selp.f64 	%fd328, 0dBDA8FF8320FD8164, 0d3DE5DB65F9785EBA, %p82;
	ld.global.nc.v2.f64 	{%fd329, %fd330}, [%rd170];
	fma.rn.f64 	%fd331, %fd328, %fd327, %fd329;
	fma.rn.f64 	%fd332, %fd331, %fd327, %fd330;
	ld.global.nc.v2.f64 	{%fd333, %fd334}, [%rd170+16];
	fma.rn.f64 	%fd335, %fd332, %fd327, %fd333;
	fma.rn.f64 	%fd336, %fd335, %fd327, %fd334;
	ld.global.nc.v2.f64 	{%fd337, %fd338}, [%rd170+32];
	fma.rn.f64 	%fd339, %fd336, %fd327, %fd337;
	fma.rn.f64 	%fd340, %fd339, %fd327, %fd338;
	fma.rn.f64 	%fd341, %fd340, %fd435, %fd435;
	fma.rn.f64 	%fd342, %fd340, %fd327, 0d3FF0000000000000;
	selp.f64 	%fd343, %fd342, %fd341, %p82;
	and.b32  	%r617, %r786, 2;
	setp.eq.s32 	%p83, %r617, 0;
	mov.f64 	%fd344, 0d0000000000000000;
	sub.f64 	%fd345, %fd344, %fd343;
	selp.f64 	%fd113, %fd343, %fd345, %p83;
	{
	.reg .b32 %temp; 
	mov.b64 	{%temp, %r279}, %fd113;
	}
	abs.f64 	%fd114, %fd113;
	{ // callseq 9, 0
	.param .b64 param0;
	st.param.f64 	[param0], %fd114;
	.param .b64 retval0;
	call.uni (retval0), 
	__internal_accurate_pow, 
	(
	param0
	);
	ld.param.f64 	%fd346, [retval0];
	} // callseq 9
	setp.lt.s32 	%p84, %r279, 0;
	neg.f64 	%fd348, %fd346;
	selp.f64 	%fd349, %fd348, %fd346, %p81;
	selp.f64 	%fd437, %fd349, %fd346, %p84;
	setp.neu.f64 	%p85, %fd113, 0d0000000000000000;
	@%p85 bra 	$L__BB0_120;
	setp.eq.s32 	%p86, %r275, 1062207488;
	selp.b32 	%r618, %r279, 0, %p86;
	setp.lt.s32 	%p87, %r593, 0;
	or.b32  	%r619, %r618, 2146435072;
	selp.b32 	%r620, %r619, %r618, %p87;
	mov.b32 	%r621, 0;
	mov.b64 	%fd437, {%r621, %r620};
$L__BB0_120:
	add.f64 	%fd350, %fd113, 0d4000000000000000;
	{
	.reg .b32 %temp; 
	mov.b64 	{%temp, %r622}, %fd350;
	}
	and.b32  	%r623, %r622, 2146435072;
	setp.ne.s32 	%p88, %r623, 2146435072;
	@%p88 bra 	$L__BB0_125;
	setp.num.f64 	%p89, %fd113, %fd113;
	@%p89 bra 	$L__BB0_123;
	mov.f64 	%fd351, 0d4000000000000000;
	add.rn.f64 	%fd437, %fd113, %fd351;
	bra.uni 	$L__BB0_125;
$L__BB0_123:
	setp.neu.f64 	%p90, %fd114, 0d7FF0000000000000;
	@%p90 bra 	$L__BB0_125;
	setp.lt.s32 	%p91, %r279, 0;
	setp.eq.s32 	%p92, %r275, 1062207488;
	setp.lt.s32 	%p93, %r593, 0;
	selp.b32 	%r625, 0, 2146435072, %p93;
	and.b32  	%r626, %r593, 2147483647;
	setp.ne.s32 	%p94, %r626, 1071644672;
	or.b32  	%r627, %r625, -2147483648;
	selp.b32 	%r628, %r627, %r625, %p94;
	selp.b32 	%r629, %r628, %r625, %p92;
	selp.b32 	%r630, %r629, %r625, %p91;
	mov.b32 	%r631, 0;
	mov.b64 	%fd437, {%r631, %r630};
$L__BB0_125:
	ld.param.u64 	%rd195, [_Z12DoWorkKernelmP16cudaRandomWalkerPmS1_S1_S1_S1_PdS2_S2__param_9];
	setp.neu.f64 	%p95, %fd88, 0d7FF0000000000000;
	setp.eq.f64 	%p96, %fd113, 0d3FF0000000000000;
	selp.f64 	%fd352, 0d3FF0000000000000, %fd437, %p96;
	mul.f64 	%fd353, %fd106, %fd352;
	cvta.to.global.u64 	%rd171, %rd195;
	mov.u32 	%r632, %ctaid.x;
	mov.u32 	%r633, %ntid.x;
	mov.u32 	%r634, %tid.x;
	mad.lo.s32 	%r635, %r632, %r633, %r634;
	cvt.s64.s32 	%rd70, %r635;
	mul.wide.s32 	%rd172, %r635, 8;
	add.s64 	%rd173, %rd171, %rd172;
	st.global.f64 	[%rd173], %fd353;
	sub.s64 	%rd174, %rd4, %rd3;
	cvt.rn.f64.u64 	%fd354, %rd174;
	div.rn.f64 	%fd355, %fd419, %fd354;
	div.rn.f64 	%fd356, %fd418, %fd354;
	sub.s64 	%rd175, %rd3, %rd4;
	add.s64 	%rd176, %rd175, %rd9;
	cvt.rn.f64.u64 	%fd357, %rd176;
	div.rn.f64 	%fd358, %fd429, %fd357;
	div.rn.f64 	%fd359, %fd428, %fd357;
	sub.f64 	%fd121, %fd355, %fd358;
	sub.f64 	%fd122, %fd356, %fd359;
	shl.b64 	%rd71, %rd7, 1;
	@%p95 bra 	$L__BB0_127;
	mov.f64 	%fd365, 0d0000000000000000;
	mul.rn.f64 	%fd438, %fd87, %fd365;
	mov.b32 	%r787, 0;
	bra.uni 	$L__BB0_129;
$L__BB0_127:
	mul.f64 	%fd360, %fd87, 0d3FE45F306DC9C883;
	cvt.rni.s32.f64 	%r787, %fd360;
	cvt.rn.f64.s32 	%fd361, %r787;
	fma.rn.f64 	%fd362, %fd361, 0dBFF921FB54442D18, %fd87;
	fma.rn.f64 	%fd363, %fd361, 0dBC91A62633145C00, %fd362;
	fma.rn.f64 	%fd438, %fd361, 0dB97B839A252049C0, %fd363;
	setp.ltu.f64 	%p97, %fd88, 0d41E0000000000000;
	@%p97 bra 	$L__BB0_129;
	{ // callseq 10, 0
	.param .b64 param0;
	st.param.f64 	[param0], %fd87;
	.param .align 16 .b8 retval0[16];
	call.uni (retval0), 
	__internal_trig_reduction_slowpathd, 
	(
	param0
	);
	ld.param.f64 	%fd438, [retval0];
	ld.param.b32 	%r787, [retval0+8];
	} // callseq 10
$L__BB0_129:
	ld.param.u64 	%rd194, [_Z12DoWorkKernelmP16cudaRandomWalkerPmS1_S1_S1_S1_PdS2_S2__param_8];
	shl.b32 	%r638, %r787, 6;
	cvt.u64.u32 	%rd177, %r638;
	and.b64  	%rd178, %rd177, 64;
	add.s64 	%rd180, %rd169, %rd178;
	mul.rn.f64 	%fd366, %fd438, %fd438;
	and.b32  	%r639, %r787, 1;
	setp.eq.b32 	%p98, %r639, 1;
	selp.f64 	%fd367, 0dBDA8FF8320FD8164, 0d3DE5DB65F9785EBA, %p98;
	ld.global.nc.v2.f64 	{%fd368, %fd369}, [%rd180];
	fma.rn.f64 	%fd370, %fd367, %fd366, %fd368;
	fma.rn.f64 	%fd371, %fd370, %fd366, %fd369;
	ld.global.nc.v2.f64 	{%fd372, %fd373}, [%rd180+16];
	fma.rn.f64 	%fd374, %fd371, %fd366, %fd372;
	fma.rn.f64 	%fd375, %fd374, %fd366, %fd373;
	ld.global.nc.v2.f64 	{%fd376, %fd377}, [%rd180+32];
	fma.rn.f64 	%fd378, %fd375, %fd366, %fd376;
	fma.rn.f64 	%fd379, %fd378, %fd366, %fd377;
	fma.rn.f64 	%fd380, %fd379, %fd438, %fd438;
	fma.rn.f64 	%fd381, %fd379, %fd366, 0d3FF0000000000000;
	selp.f64 	%fd382, %fd381, %fd380, %p98;
	and.b32  	%r640, %r787, 2;
	setp.eq.s32 	%p99, %r640, 0;
	mov.f64 	%fd383, 0d0000000000000000;
	sub.f64 	%fd384, %fd383, %fd382;
	selp.f64 	%fd385, %fd382, %fd384, %p99;
	cvt.rn.f64.u64 	%fd386, %rd71;
	mul.f64 	%fd387, %fd385, %fd386;
	div.rn.f64 	%fd388, %fd121, %fd387;
	div.rn.f64 	%fd389, %fd122, %fd387;
	abs.f64 	%fd390, %fd388;
	abs.f64 	%fd391, %fd389;
	setp.gt.f64 	%p100, %fd390, %fd391;
	selp.f64 	%fd392, %fd390, %fd391, %p100;
	selp.f64 	%fd393, %fd391, %fd390, %p100;
	div.rn.f64 	%fd395, %fd393, %fd392;
	fma.rn.f64 	%fd396, %fd395, %fd395, 0d3FF0000000000000;
	sqrt.rn.f64 	%fd397, %fd396;
	mul.f64 	%fd398, %fd392, %fd397;
	setp.eq.f64 	%p101, %fd392, 0d0000000000000000;
	max.f64 	%fd399, %fd392, %fd393;
	setp.gt.f64 	%p102, %fd399, 0d7FEFFFFFFFFFFFFF;
	add.f64 	%fd400, %fd390, %fd391;
	selp.f64 	%fd401, %fd400, %fd398, %p101;
	selp.f64 	%fd402, %fd400, %fd401, %p102;
	cvta.to.global.u64 	%rd181, %rd194;
	shl.b64 	%rd182, %rd70, 3;
	add.s64 	%rd183, %rd181, %rd182;
	st.global.f64 	[%rd183], %fd402;
$L__BB0_130:
	ret;

}
.func  (.param .align 16 .b8 func_retval0[16]) __internal_trig_reduction_slowpathd(
	.param .b64 __internal_trig_reduction_slowpathd_param_0
)
{
	.local .align 8 .b8 	__local_depot1[40];
	.reg .b64 	%SP;
	.reg .b64 	%SPL;
	.reg .pred 	%p<10>;
	.reg .b32 	%r<47>;
	.reg .b64 	%rd<74>;
	.reg .b64 	%fd<5>;

	mov.u64 	%SPL, __local_depot1;
	ld.param.f64 	%fd4, [__internal_trig_reduction_slowpathd_param_0];
	add.u64 	%rd1, %SPL, 0;
	{
	.reg .b32 %temp; 
	mov.b64 	{%temp, %r1}, %fd4;
	}
	shr.u32 	%r2, %r1, 20;
	and.b32  	%r3, %r2, 2047;
	setp.eq.s32 	%p1, %r3, 2047;
	mov.b32 	%r46, 0;
	@%p1 bra 	$L__BB1_9;
	add.s32 	%r20, %r3, -1024;
	mov.b64 	%rd20, %fd4;
	shl.b64 	%rd2, %rd20, 11;
	shr.u32 	%r4, %r20, 6;
	sub.s32 	%r45, 15, %r4;
	sub.s32 	%r21, 19, %r4;
	setp.lt.u32 	%p2, %r20, 128;
	selp.b32 	%r6, 18, %r21, %p2;
	setp.ge.s32 	%p3, %r45, %r6;
	mov.b64 	%rd70, 0;
	@%p3 bra 	$L__BB1_4;
	add.s32 	%r23, %r6, %r4;
	neg.s32 	%r43, %r23;
	or.b64  	%rd3, %rd2, -9223372036854775808;
	mov.b64 	%rd70, 0;
	mov.b32 	%r42, 0;
	mov.u64 	%rd25, __cudart_i2opi_d;
	mov.u32 	%r44, %r45;
$L__BB1_3:
	.pragma "nounroll";
	mul.wide.s32 	%rd22, %r42, 8;
	add.s64 	%rd23, %rd1, %rd22;
	mul.wide.s32 	%rd24, %r44, 8;
	add.s64 	%rd26, %rd25, %rd24;
	ld.global.nc.u64 	%rd27, [%rd26];
	{
	.reg .u32 %r0, %r1, %r2, %r3, %alo, %ahi, %blo, %bhi, %clo, %chi;
	mov.b64 	{%alo,%ahi}, %rd27;
	mov.b64 	{%blo,%bhi}, %rd3;
	mov.b64 	{%clo,%chi}, %rd70;
	mad.lo.cc.u32 	%r0, %alo, %blo, %clo;
	madc.hi.cc.u32 	%r1, %alo, %blo, %chi;
	madc.hi.u32 	%r2, %alo, %bhi, 0;
	mad.lo.cc.u32 	%r1, %alo, %bhi, %r1;
	madc.hi.cc.u32 	%r2, %ahi, %blo, %r2;
	madc.hi.u32 	%r3, %ahi, %bhi, 0;
	mad.lo.cc.u32 	%r1, %ahi, %blo, %r1;
	madc.lo.cc.u32 	%r2, %ahi, %bhi, %r2;
	addc.u32 	%r3, %r3, 0;
	mov.b64 	%rd28, {%r0,%r1};
	mov.b64 	%rd70, {%r2,%r3};
	}
	st.local.u64 	[%rd23], %rd28;
	add.s32 	%r44, %r44, 1;
	add.s32 	%r43, %r43, 1;
	add.s32 	%r42, %r42, 1;
	setp.ne.s32 	%p4, %r43, -15;
	mov.u32 	%r45, %r6;
	@%p4 bra 	$L__BB1_3;
$L__BB1_4:
	cvt.s64.s32 	%rd29, %r45;
	cvt.u64.u32 	%rd30, %r4;
	add.s64 	%rd31, %rd30, %rd29;
	shl.b64 	%rd32, %rd31, 3;
	add.s64 	%rd33, %rd1, %rd32;
	st.local.u64 	[%rd33+-120], %rd70;
	and.b32  	%r15, %r2, 63;
	ld.local.u64 	%rd72, [%rd1+16];
	ld.local.u64 	%rd71, [%rd1+24];
	setp.eq.s32 	%p5, %r15, 0;
	@%p5 bra 	$L__BB1_6;
	shl.b64 	%rd34, %rd71, %r15;
	shr.u64 	%rd35, %rd72, 1;
	xor.b32  	%r24, %r15, 63;
	shr.u64 	%rd36, %rd35, %r24;
	or.b64  	%rd71, %rd34, %rd36;
	ld.local.u64 	%rd37, [%rd1+8];
	shl.b64 	%rd38, %rd72, %r15;
	shr.u64 	%rd39, %rd37, 1;
	shr.u64 	%rd40, %rd39, %r24;
	or.b64  	%rd72, %rd38, %rd40;
$L__BB1_6:
	and.b32  	%r25, %r1, -2147483648;
	shr.u64 	%rd41, %rd71, 62;
	cvt.u32.u64 	%r26, %rd41;
	mov.b64 	{%r27, %r28}, %rd71;
	mov.b64 	{%r29, %r30}, %rd72;
	shf.l.wrap.b32 	%r31, %r30, %r27, 2;
	shf.l.wrap.b32 	%r32, %r27, %r28, 2;
	mov.b64 	%rd42, {%r31, %r32};
	shl.b64 	%rd43, %rd72, 2;
	shr.u64 	%rd44, %rd42, 63;
	cvt.u32.u64 	%r33, %rd44;
	add.s32 	%r34, %r33, %r26;
	setp.eq.s32 	%p6, %r25, 0;
	neg.s32 	%r35, %r34;
	selp.b32 	%r46, %r34, %r35, %p6;
	setp.gt.s64 	%p7, %rd42, -1;
	mov.b64 	%rd45, 0;
	{
	.reg .u32 %r0, %r1, %r2, %r3, %a0, %a1, %a2, %a3, %b0, %b1, %b2, %b3;
	mov.b64 	{%a0,%a1}, %rd45;
	mov.b64 	{%a2,%a3}, %rd45;
	mov.b64 	{%b0,%b1}, %rd43;
	mov.b64 	{%b2,%b3}, %rd42;
	sub.cc.u32 	%r0, %a0, %b0;
	subc.cc.u32 	%r1, %a1, %b1;
	subc.cc.u32 	%r2, %a2, %b2;
	subc.u32 	%r3, %a3, %b3;
	mov.b64 	%rd46, {%r0,%r1};
	mov.b64 	%rd47, {%r2,%r3};
	}
	xor.b32  	%r36, %r25, -2147483648;
	selp.b64 	%rd73, %rd42, %rd47, %p7;
	selp.b64 	%rd14, %rd43, %rd46, %p7;
	selp.b32 	%r17, %r25, %r36, %p7;
	clz.b64 	%r37, %rd73;
	cvt.u64.u32 	%rd15, %r37;
	setp.eq.s32 	%p8, %r37, 0;
	@%p8 bra 	$L__BB1_8;
	cvt.u32.u64 	%r38, %rd15;
	and.b32  	%r39, %r38, 63;
	shl.b64 	%rd48, %rd73, %r39;
	shr.u64 	%rd49, %rd14, 1;
	not.b32 	%r40, %r38;
	and.b32  	%r41, %r40, 63;
	shr.u64 	%rd50, %rd49, %r41;
	or.b64  	%rd73, %rd48, %rd50;
$L__BB1_8:
	mov.b64 	%rd51, -3958705157555305931;
	{
	.reg .u32 %r0, %r1, %r2, %r3, %alo, %ahi, %blo, %bhi;
	mov.b64 	{%alo,%ahi}, %rd73;
	mov.b64 	{%blo,%bhi}, %rd51;
	mul.lo.u32 	%r0, %alo, %blo;
	mul.hi.u32 	%r1, %alo, %blo;
	mad.lo.cc.u32 	%r1, %alo, %bhi, %r1;
	madc.hi.u32 	%r2, %alo, %bhi, 0;
	mad.lo.cc.u32 	%r1, %ahi, %blo, %r1;
	madc.hi.cc.u32 	%r2, %ahi, %blo, %r2;
	madc.hi.u32 	%r3, %ahi, %bhi, 0;
	mad.lo.cc.u32 	%r2, %ahi, %bhi, %r2;
	addc.u32 	%r3, %r3, 0;
	mov.b64 	%rd52, {%r0,%r1};
	mov.b64 	%rd53, {%r2,%r3};
	}
	setp.gt.s64 	%p9, %rd53, 0;
	{
	.reg .u32 %r0, %r1, %r2, %r3, %a0, %a1, %a2, %a3, %b0, %b1, %b2, %b3;
	mov.b64 	{%a0,%a1}, %rd52;
	mov.b64 	{%a2,%a3}, %rd53;
	mov.b64 	{%b0,%b1}, %rd52;
	mov.b64 	{%b2,%b3}, %rd53;
	add.cc.u32 	%r0, %a0, %b0;
	addc.cc.u32 	%r1, %a1, %b1;
	addc.cc.u32 	%r2, %a2, %b2;
	addc.u32 	%r3, %a3, %b3;
	mov.b64 	%rd54, {%r0,%r1};
	mov.b64 	%rd55, {%r2,%r3};
	}
	selp.b64 	%rd56, %rd55, %rd53, %p9;
	selp.s64 	%rd57, -1, 0, %p9;
	sub.s64 	%rd58, %rd57, %rd15;
	cvt.u64.u32 	%rd59, %r17;
	shl.b64 	%rd60, %rd59, 32;
	add.s64 	%rd61, %rd56, 1;
	shr.u64 	%rd62, %rd61, 10;
	add.s64 	%rd63, %rd62, 1;
	shr.u64 	%rd64, %rd63, 1;
	shl.b64 	%rd65, %rd58, 52;
	add.s64 	%rd66, %rd65, %rd64;
	add.s64 	%rd67, %rd66, 4602678819172646912;
	or.b64  	%rd68, %rd67, %rd60;
	mov.b64 	%fd4, %rd68;
$L__BB1_9:
	st.param.f64 	[func_retval0], %fd4;
	st.param.b32 	[func_retval0+8], %r46;
	ret;

}
.func  (.param .b64 func_retval0) __internal_accurate_pow(
	.param .b64 __internal_accurate_pow_param_0
)
{
	.reg .pred 	%p<8>;
	.reg .b32 	%r<49>;
	.reg .b32 	%f<3>;
	.reg .b64 	%fd<109>;

	ld.param.f64 	%fd10, [__internal_accurate_pow_param_0];
	{
	.reg .b32 %temp; 
	mov.b64 	{%temp, %r46}, %fd10;
	}
	{
	.reg .b32 %temp; 
	mov.b64 	{%r45, %temp}, %fd10;
	}
	shr.u32 	%r47, %r46, 20;
	setp.gt.u32 	%p1, %r46, 1048575;
	@%p1 bra 	$L__BB2_2;
	mul.f64 	%fd11, %fd10, 0d4350000000000000;
	{
	.reg .b32 %temp; 
	mov.b64 	{%temp, %r46}, %fd11;
	}
	{
	.reg .b32 %temp; 
	mov.b64 	{%r45, %temp}, %fd11;
	}
	shr.u32 	%r16, %r46, 20;
	add.s32 	%r47, %r16, -54;
$L__BB2_2:
	add.s32 	%r48, %r47, -1023;
	and.b32  	%r17, %r46, -2146435073;
	or.b32  	%r18, %r17, 1072693248;
	mov.b64 	%fd107, {%r45, %r18};
	setp.lt.u32 	%p2, %r18, 1073127583;
	@%p2 bra 	$L__BB2_4;
	{
	.reg .b32 %temp; 
	mov.b64 	{%r19, %temp}, %fd107;
	}
	{
	.reg .b32 %temp; 
	mov.b64 	{%temp, %r20}, %fd107;
	}
	add.s32 	%r21, %r20, -1048576;
	mov.b64 	%fd107, {%r19, %r21};
	add.s32 	%r48, %r47, -1022;
$L__BB2_4:
	add.f64 	%fd12, %fd107, 0dBFF0000000000000;
	add.f64 	%fd13, %fd107, 0d3FF0000000000000;
	rcp.approx.ftz.f64 	%fd14, %fd13;
	neg.f64 	%fd15, %fd13;
	fma.rn.f64 	%fd16, %fd15, %fd14, 0d3FF0000000000000;
	fma.rn.f64 	%fd17, %fd16, %fd16, %fd16;
	fma.rn.f64 	%fd18, %fd17, %fd14, %fd14;
	mul.f64 	%fd19, %fd12, %fd18;
	fma.rn.f64 	%fd20, %fd12, %fd18, %fd19;
	mul.f64 	%fd21, %fd20, %fd20;
	fma.rn.f64 	%fd22, %fd21, 0d3EB0F5FF7D2CAFE2, 0d3ED0F5D241AD3B5A;
	fma.rn.f64 	%fd23, %fd22, %fd21, 0d3EF3B20A75488A3F;
	fma.rn.f64 	%fd24, %fd23, %fd21, 0d3F1745CDE4FAECD5;
	fma.rn.f64 	%fd25, %fd24, %fd21, 0d3F3C71C7258A578B;
	fma.rn.f64 	%fd26, %fd25, %fd21, 0d3F6249249242B910;
	fma.rn.f64 	%fd27, %fd26, %fd21, 0d3F89999999999DFB;
	sub.f64 	%fd28, %fd12, %fd20;
	add.f64 	%fd29, %fd28, %fd28;
	neg.f64 	%fd30, %fd20;
	fma.rn.f64 	%fd31, %fd30, %fd12, %fd29;
	mul.f64 	%fd32, %fd18, %fd31;
	fma.rn.f64 	%fd33, %fd21, %fd27, 0d3FB5555555555555;
	mov.f64 	%fd34, 0d3FB5555555555555;
	sub.f64 	%fd35, %fd34, %fd33;
	fma.rn.f64 	%fd36, %fd21, %fd27, %fd35;
	add.f64 	%fd37, %fd36, 0dBC46A4CB00B9E7B0;
	add.f64 	%fd38, %fd33, %fd37;
	sub.f64 	%fd39, %fd33, %fd38;
	add.f64 	%fd40, %fd37, %fd39;
	mul.rn.f64 	%fd41, %fd20, %fd20;
	neg.f64 	%fd42, %fd41;
	fma.rn.f64 	%fd43, %fd20, %fd20, %fd42;
	{
	.reg .b32 %temp; 
	mov.b64 	{%r22, %temp}, %fd32;
	}
	{
	.reg .b32 %temp; 
	mov.b64 	{%temp, %r23}, %fd32;
	}
	add.s32 	%r24, %r23, 1048576;
	mov.b64 	%fd44, {%r22, %r24};
	fma.rn.f64 	%fd45, %fd20, %fd44, %fd43;
	mul.rn.f64 	%fd46, %fd41, %fd20;
	neg.f64 	%fd47, %fd46;
	fma.rn.f64 	%fd48, %fd41, %fd20, %fd47;
	fma.rn.f64 	%fd49, %fd41, %fd32, %fd48;
	fma.rn.f64 	%fd50, %fd45, %fd20, %fd49;
	mul.rn.f64 	%fd51, %fd38, %fd46;
	neg.f64 	%fd52, %fd51;
	fma.rn.f64 	%fd53, %fd38, %fd46, %fd52;
	fma.rn.f64 	%fd54, %fd38, %fd50, %fd53;
	fma.rn.f64 	%fd55, %fd40, %fd46, %fd54;
	add.f64 	%fd56, %fd51, %fd55;
	sub.f64 	%fd57, %fd51, %fd56;
	add.f64 	%fd58, %fd55, %fd57;
	add.f64 	%fd59, %fd20, %fd56;
	sub.f64 	%fd60, %fd20, %fd59;
	add.f64 	%fd61, %fd56, %fd60;
	add.f64 	%fd62, %fd58, %fd61;
	add.f64 	%fd63, %fd32, %fd62;
	add.f64 	%fd64, %fd59, %fd63;
	sub.f64 	%fd65, %fd59, %fd64;
	add.f64 	%fd66, %fd63, %fd65;
	xor.b32  	%r25, %r48, -2147483648;
	mov.b32 	%r26, 1127219200;
	mov.b64 	%fd67, {%r25, %r26};
	mov.b32 	%r27, -2147483648;
	mov.b64 	%fd68, {%r27, %r26};
	sub.f64 	%fd69, %fd67, %fd68;
	fma.rn.f64 	%fd70, %fd69, 0d3FE62E42FEFA39EF, %fd64;
	fma.rn.f64 	%fd71, %fd69, 0dBFE62E42FEFA39EF, %fd70;
	sub.f64 	%fd72, %fd71, %fd64;
	sub.f64 	%fd73, %fd66, %fd72;
	fma.rn.f64 	%fd74, %fd69, 0d3C7ABC9E3B39803F, %fd73;
	add.f64 	%fd75, %fd70, %fd74;
	sub.f64 	%fd76, %fd70, %fd75;
	add.f64 	%fd77, %fd74, %fd76;
	mov.f64 	%fd78, 0d4000000000000000;
	{
	.reg .b32 %temp; 
	mov.b64 	{%temp, %r28}, %fd78;
	}
	{
	.reg .b32 %temp; 
	mov.b64 	{%r29, %temp}, %fd78;
	}
	shl.b32 	%r30, %r28, 1;
	setp.gt.u32 	%p3, %r30, -33554433;
	and.b32  	%r31, %r28, -15728641;
	selp.b32 	%r32, %r31, %r28, %p3;
	mov.b64 	%fd79, {%r29, %r32};
	mul.rn.f64 	%fd80, %fd75, %fd79;
	neg.f64 	%fd81, %fd80;
	fma.rn.f64 	%fd82, %fd75, %fd79, %fd81;
	fma.rn.f64 	%fd83, %fd77, %fd79, %fd82;
	add.f64 	%fd4, %fd80, %fd83;
	sub.f64 	%fd84, %fd80, %fd4;
	add.f64 	%fd5, %fd83, %fd84;
	fma.rn.f64 	%fd85, %fd4, 0d3FF71547652B82FE, 0d4338000000000000;
	{
	.reg .b32 %temp; 
	mov.b64 	{%r13, %temp}, %fd85;
	}
	mov.f64 	%fd86, 0dC338000000000000;
	add.rn.f64 	%fd87, %fd85, %fd86;
	fma.rn.f64 	%fd88, %fd87, 0dBFE62E42FEFA39EF, %fd4;
	fma.rn.f64 	%fd89, %fd87, 0dBC7ABC9E3B39803F, %fd88;
	fma.rn.f64 	%fd90, %fd89, 0d3E5ADE1569CE2BDF, 0d3E928AF3FCA213EA;
	fma.rn.f64 	%fd91, %fd90, %fd89, 0d3EC71DEE62401315;
	fma.rn.f64 	%fd92, %fd91, %fd89, 0d3EFA01997C89EB71;
	fma.rn.f64 	%fd93, %fd92, %fd89, 0d3F2A01A014761F65;
	fma.rn.f64 	%fd94, %fd93, %fd89, 0d3F56C16C1852B7AF;
	fma.rn.f64 	%fd95, %fd94, %fd89, 0d3F81111111122322;
	fma.rn.f64 	%fd96, %fd95, %fd89, 0d3FA55555555502A1;
	fma.rn.f64 	%fd97, %fd96, %fd89, 0d3FC5555555555511;
	fma.rn.f64 	%fd98, %fd97, %fd89, 0d3FE000000000000B;
	fma.rn.f64 	%fd99, %fd98, %fd89, 0d3FF0000000000000;
	fma.rn.f64 	%fd100, %fd99, %fd89, 0d3FF0000000000000;
	{
	.reg .b32 %temp; 
	mov.b64 	{%r14, %temp}, %fd100;
	}
	{
	.reg .b32 %temp; 
	mov.b64 	{%temp, %r15}, %fd100;
	}
	shl.b32 	%r33, %r13, 20;
	add.s32 	%r34, %r33, %r15;
	mov.b64 	%fd108, {%r14, %r34};
	{
	.reg .b32 %temp; 
	mov.b64 	{%temp, %r35}, %fd4;
	}
	mov.b32 	%f2, %r35;
	abs.f32 	%f1, %f2;
	setp.lt.f32 	%p4, %f1, 0f4086232B;
	@%p4 bra 	$L__BB2_7;
	setp.lt.f64 	%p5, %fd4, 0d0000000000000000;
	add.f64 	%fd101, %fd4, 0d7FF0000000000000;
	selp.f64 	%fd108, 0d0000000000000000, %fd101, %p5;
	setp.geu.f32 	%p6, %f1, 0f40874800;
	@%p6 bra 	$L__BB2_7;
	shr.u32 	%r36, %r13, 31;
	add.s32 	%r37, %r13, %r36;
	shr.s32 	%r38, %r37, 1;
	shl.b32 	%r39, %r38, 20;
	add.s32 	%r40, %r15, %r39;
	mov.b64 	%fd102, {%r14, %r40};
	sub.s32 	%r41, %r13, %r38;
	shl.b32 	%r42, %r41, 20;
	add.s32 	%r43, %r42, 1072693248;
	mov.b32 	%r44, 0;
	mov.b64 	%fd103, {%r44, %r43};
	mul.f64 	%fd108, %fd103, %fd102;
$L__BB2_7:
	abs.f64 	%fd104, %fd108;
	setp.eq.f64 	%p7, %fd104, 0d7FF0000000000000;
	fma.rn.f64 	%fd105, %fd108, %fd5, %fd108;
	selp.f64 	%fd106, %fd108, %fd105, %p7;
	st.param.f64 	[func_retval0], %fd106;
	ret;

}


// ===== COMPILED SASS (sm_100) =====

	.target	sm_100

	.elftype	@"ET_EXEC"


//--------------------- .note.nv.tkinfo           --------------------------
	.section	.note.nv.tkinfo,"",@"SHT_NOTE"
	.sectionflags	@"SHF_NOTE_NV_TKINFO"
	.tkinfo
        /*0018*/ 	.word	0x00000002
        /*0030*/ 	.string	""
        /*0030*/ 	.string	"ptxas"
        /*0030*/ 	.string	"Cuda compilation tools, release 13.0, V13.0.88"
        /*0030*/ 	.string	"Build cuda_13.0.r13.0/compiler.36424714_0"
        /*0030*/ 	.string	"-arch sm_100 -m 64 "



//--------------------- .note.nv.cuinfo           --------------------------
	.section	.note.nv.cuinfo,"",@"SHT_NOTE"
	.sectionflags	@"SHF_NOTE_NV_CUINFO"
        /*0018*/ 	.short	0x0002
        /*001a*/ 	.short	0x0064
        /*001c*/ 	.short	0x0082
	.zero		2


//--------------------- .nv.info                  --------------------------
	.section	.nv.info,"",@"SHT_CUDA_INFO"
	.align	4


	//----- nvinfo : EIATTR_REGCOUNT
	.align		4
        /*0000*/ 	.byte	0x04, 0x2f
        /*0002*/ 	.short	(.L_15 - .L_14)
	.align		4
.L_14:
        /*0004*/ 	.word	index@(_Z12DoWorkKernelmP16cudaRandomWalkerPmS1_S1_S1_S1_PdS2_S2_)
        /*0008*/ 	.word	0x00000042


	//----- nvinfo : EIATTR_FRAME_SIZE
	.align		4
.L_15:
        /*000c*/ 	.byte	0x04, 0x11
        /*000e*/ 	.short	(.L_17 - .L_16)
	.align		4
.L_16:
        /*0010*/ 	.word	index@($_Z12DoWorkKernelmP16cudaRandomWalkerPmS1_S1_S1_S1_PdS2_S2_$__internal_trig_reduction_slowpathd)
        /*0014*/ 	.word	0x00000028


	//----- nvinfo : EIATTR_FRAME_SIZE
	.align		4
.L_17:
        /*0018*/ 	.byte	0x04, 0x11
        /*001a*/ 	.short	(.L_19 - .L_18)
	.align		4
.L_18:
        /*001c*/ 	.word	index@($_Z12DoWorkKernelmP16cudaRandomWalkerPmS1_S1_S1_S1_PdS2_S2_$__internal_accurate_pow)
        /*0020*/ 	.word	0x00000028


	//----- nvinfo : EIATTR_FRAME_SIZE
	.align		4
.L_19:
        /*0024*/ 	.byte	0x04, 0x11
        /*0026*/ 	.short	(.L_21 - .L_20)
	.align		4
.L_20:
        /*0028*/ 	.word	index@($__internal_1_$__cuda_sm20_dsqrt_rn_f64_mediumpath_v1)
        /*002c*/ 	.word	0x00000028


	//----- nvinfo : EIATTR_FRAME_SIZE
	.align		4
.L_21:
        /*0030*/ 	.byte	0x04, 0x11
        /*0032*/ 	.short	(.L_23 - .L_22)
	.align		4
.L_22:
        /*0034*/ 	.word	index@($__internal_0_$__cuda_sm20_div_rn_f64_full)
        /*0038*/ 	.word	0x00000028


	//----- nvinfo : EIATTR_FRAME_SIZE
	.align		4
.L_23:
        /*003c*/ 	.byte	0x04, 0x11
        /*003e*/ 	.short	(.L_25 - .L_24)
	.align		4
.L_24:
        /*0040*/ 	.word	index@(_Z12DoWorkKernelmP16cudaRandomWalkerPmS1_S1_S1_S1_PdS2_S2_)
        /*0044*/ 	.word	0x00000028


	//----- nvinfo : EIATTR_MIN_STACK_SIZE
	.align		4
.L_25:
        /*0048*/ 	.byte	0x04, 0x12
        /*004a*/ 	.short	(.L_27 - .L_26)
	.align		4
.L_26:
        /*004c*/ 	.word	index@(_Z12DoWorkKernelmP16cudaRandomWalkerPmS1_S1_S1_S1_PdS2_S2_)
        /*0050*/ 	.word	0x00000028
.L_27:


//--------------------- .nv.compat                --------------------------
	.section	.nv.compat,"",@"SHT_CUDA_COMPAT_INFO"
	.align	4
        /*0000*/ 	.byte	0x02, 0x09, 0x00, 0x00, 0x02, 0x02, 0x01, 0x00, 0x02, 0x05, 0x05, 0x00, 0x03, 0x07, 0x01, 0x01
        /*0010*/ 	.byte	0x02, 0x03, 0x00, 0x00, 0x02, 0x06, 0x01, 0x00, 0x04, 0x0b, 0x08, 0x00, 0x01, 0x00, 0x00, 0x00
        /*0020*/ 	.byte	0x00, 0x00, 0x00, 0x00


//--------------------- .nv.info._Z12DoWorkKernelmP16cudaRandomWalkerPmS1_S1_S1_S1_PdS2_S2_ --------------------------
	.section	.nv.info._Z12DoWorkKernelmP16cudaRandomWalkerPmS1_S1_S1_S1_PdS2_S2_,"",@"SHT_CUDA_INFO"
	.sectionflags	@""
	.align	4


	//----- nvinfo : EIATTR_CUDA_API_VERSION
	.align		4
        /*0000*/ 	.byte	0x04, 0x37
        /*0002*/ 	.short	(.L_29 - .L_28)
.L_28:
        /*0004*/ 	.word	0x00000082


	//----- nvinfo : EIATTR_KPARAM_INFO
	.align		4
.L_29:
        /*0008*/ 	.byte	0x04, 0x17
        /*000a*/ 	.short	(.L_31 - .L_30)
.L_30:
        /*000c*/ 	.word	0x00000000
        /*0010*/ 	.short	0x0009
        /*0012*/ 	.short	0x0048
        /*0014*/ 	.byte	0x00, 0xf5, 0x21, 0x00


	//----- nvinfo : EIATTR_KPARAM_INFO
	.align		4
.L_31:
        /*0018*/ 	.byte	0x04, 0x17
        /*001a*/ 	.short	(.L_33 - .L_32)
.L_32:
        /*001c*/ 	.word	0x00000000
        /*0020*/ 	.short	0x0008
        /*0022*/ 	.short	0x0040
        /*0024*/ 	.byte	0x00, 0xf5, 0x21, 0x00


	//----- nvinfo : EIATTR_KPARAM_INFO
	.align		4
.L_33:
        /*0028*/ 	.byte	0x04, 0x17
        /*002a*/ 	.short	(.L_35 - .L_34)
.L_34:
        /*002c*/ 	.word	0x00000000
        /*0030*/ 	.short	0x0007
        /*0032*/ 	.short	0x0038
        /*0034*/ 	.byte	0x00, 0xf5, 0x21, 0x00


	//----- nvinfo : EIATTR_KPARAM_INFO
	.align		4
.L_35:
        /*0038*/ 	.byte	0x04, 0x17
        /*003a*/ 	.short	(.L_37 - .L_36)
.L_36:
        /*003c*/ 	.word	0x00000000
        /*0040*/ 	.short	0x0006
        /*0042*/ 	.short	0x0030
        /*0044*/ 	.byte	0x00, 0xf5, 0x21, 0x00


	//----- nvinfo : EIATTR_KPARAM_INFO
	.align		4
.L_37:
        /*0048*/ 	.byte	0x04, 0x17
        /*004a*/ 	.short	(.L_39 - .L_38)
.L_38:
        /*004c*/ 	.word	0x00000000
        /*0050*/ 	.short	0x0005
        /*0052*/ 	.short	0x0028
        /*0054*/ 	.byte	0x00, 0xf5, 0x21, 0x00


	//----- nvinfo : EIATTR_KPARAM_INFO
	.align		4
.L_39:
        /*0058*/ 	.byte	0x04, 0x17
        /*005a*/ 	.short	(.L_41 - .L_40)
.L_40:
        /*005c*/ 	.word	0x00000000
        /*0060*/ 	.short	0x0004
        /*0062*/ 	.short	0x0020
        /*0064*/ 	.byte	0x00, 0xf5, 0x21, 0x00


	//----- nvinfo : EIATTR_KPARAM_INFO
	.align		4
.L_41:
        /*0068*/ 	.byte	0x04, 0x17
        /*006a*/ 	.short	(.L_43 - .L_42)
.L_42:
        /*006c*/ 	.word	0x00000000
        /*0070*/ 	.short	0x0003
        /*0072*/ 	.short	0x0018
        /*0074*/ 	.byte	0x00, 0xf5, 0x21, 0x00


	//----- nvinfo : EIATTR_KPARAM_INFO
	.align		4
.L_43:
        /*0078*/ 	.byte	0x04, 0x17
        /*007a*/ 	.short	(.L_45 - .L_44)
.L_44:
        /*007c*/ 	.word	0x00000000
        /*0080*/ 	.short	0x0002
        /*0082*/ 	.short	0x0010
        /*0084*/ 	.byte	0x00, 0xf5, 0x21, 0x00


	//----- nvinfo : EIATTR_KPARAM_INFO
	.align		4
.L_45:
        /*0088*/ 	.byte	0x04, 0x17
        /*008a*/ 	.short	(.L_47 - .L_46)
.L_46:
        /*008c*/ 	.word	0x00000000
        /*0090*/ 	.short	0x0001
        /*0092*/ 	.short	0x0008
        /*0094*/ 	.byte	0x00, 0xf5, 0x21, 0x00


	//----- nvinfo : EIATTR_KPARAM_INFO
	.align		4
.L_47:
        /*0098*/ 	.byte	0x04, 0x17
        /*009a*/ 	.short	(.L_49 - .L_48)
.L_48:
        /*009c*/ 	.word	0x00000000
        /*00a0*/ 	.short	0x0000
        /*00a2*/ 	.short	0x0000
        /*00a4*/ 	.byte	0x00, 0xf0, 0x21, 0x00


	//----- nvinfo : EIATTR_SPARSE_MMA_MASK
	.align		4
.L_49:
        /*00a8*/ 	.byte	0x03, 0x50
        /*00aa*/ 	.short	0x0000


	//----- nvinfo : EIATTR_MAXREG_COUNT
	.align		4
        /*00ac*/ 	.byte	0x03, 0x1b
        /*00ae*/ 	.short	0x00ff


	//----- nvinfo : EIATTR_EXTERNS
	.align		4
        /*00b0*/ 	.byte	0x04, 0x0f
        /*00b2*/ 	.short	(.L_51 - .L_50)


	//   ....[0]....
	.align		4
.L_50:
        /*00b4*/ 	.word	index@(__assertfail)


	//----- nvinfo : EIATTR_MERCURY_ISA_VERSION
	.align		4
.L_51:
        /*00b8*/ 	.byte	0x03, 0x5f
        /*00ba*/ 	.short	0x0101


	//----- nvinfo : EIATTR_VRC_CTA_INIT_COUNT
	.align		4
        /*00bc*/ 	.byte	0x02, 0x4a
	.zero		1
	.zero		1


	//----- nvinfo : EIATTR_SYSCALL_OFFSETS
	.align		4
        /*00c0*/ 	.byte	0x04, 0x46
        /*00c2*/ 	.short	(.L_53 - .L_52)


	//   ....[0]....
.L_52:
        /*00c4*/ 	.word	0x00000360


	//----- nvinfo : EIATTR_EXIT_INSTR_OFFSETS
	.align		4
.L_53:
        /*00c8*/ 	.byte	0x04, 0x1c
        /*00ca*/ 	.short	(.L_55 - .L_54)


	//   ....[0]....
.L_54:
        /*00cc*/ 	.word	0x000000a0


	//   ....[1]....
        /*00d0*/ 	.word	0x00006270


	//----- nvinfo : EIATTR_CRS_STACK_SIZE
	.align		4
.L_55:
        /*00d4*/ 	.byte	0x04, 0x1e
        /*00d6*/ 	.short	(.L_57 - .L_56)
.L_56:
        /*00d8*/ 	.word	0x00000000


	//----- nvinfo : EIATTR_CBANK_PARAM_SIZE
	.align		4
.L_57:
        /*00dc*/ 	.byte	0x03, 0x19
        /*00de*/ 	.short	0x0050


	//----- nvinfo : EIATTR_PARAM_CBANK
	.align		4
        /*00e0*/ 	.byte	0x04, 0x0a
        /*00e2*/ 	.short	(.L_59 - .L_58)
	.align		4
.L_58:
        /*00e4*/ 	.word	index@(.nv.constant0._Z12DoWorkKernelmP16cudaRandomWalkerPmS1_S1_S1_S1_PdS2_S2_)
        /*00e8*/ 	.short	0x0380
        /*00ea*/ 	.short	0x0050


	//----- nvinfo : EIATTR_SW_WAR
	.align		4
.L_59:
        /*00ec*/ 	.byte	0x04, 0x36
        /*00ee*/ 	.short	(.L_61 - .L_60)
.L_60:
        /*00f0*/ 	.word	0x00000008
.L_61:


//--------------------- .nv.callgraph             --------------------------
	.section	.nv.callgraph,"",@"SHT_CUDA_CALLGRAPH"
	.align	4
	.sectionentsize	8
	.align		4
        /*0000*/ 	.word	0x00000000
	.align		4
        /*0004*/ 	.word	0xffffffff
	.align		4
        /*0008*/ 	.word	index@(_Z12DoWorkKernelmP16cudaRandomWalkerPmS1_S1_S1_S1_PdS2_S2_)
	.align		4
        /*000c*/ 	.word	index@(__assertfail)
	.align		4
        /*0010*/ 	.word	0x00000000
	.align		4
        /*0014*/ 	.word	0xfffffffe
	.align		4
        /*0018*/ 	.word	0x00000000
	.align		4
        /*001c*/ 	.word	0xfffffffd
	.align		4
        /*0020*/ 	.word	0x00000000
	.align		4
        /*0024*/ 	.word	0xfffffffc


//--------------------- .nv.constant4             --------------------------
	.section	.nv.constant4,"a",@progbits
	.align	8
	.align		8
.nv.constant4:
        /*0000*/ 	.dword	__assertfail
	.align		8
        /*0008*/ 	.dword	precalc_xorwow_matrix
	.align		8
        /*0010*/ 	.dword	precalc_xorwow_offset_matrix
	.align		8
        /*0018*/ 	.dword	mrg32k3aM1
	.align		8
        /*0020*/ 	.dword	mrg32k3aM2
	.align		8
        /*0028*/ 	.dword	mrg32k3aM1SubSeq
	.align		8
        /*0030*/ 	.dword	mrg32k3aM2SubSeq
	.align		8
        /*0038*/ 	.dword	mrg32k3aM1Seq
	.align		8
        /*0040*/ 	.dword	mrg32k3aM2Seq
	.align		8
        /*0048*/ 	.dword	__unnamed_1
	.align		8
        /*0050*/ 	.dword	$str
	.align		8
        /*0058*/ 	.dword	$str$1
	.align		8
        /*0060*/ 	.dword	__cudart_i2opi_d
	.align		8
        /*0068*/ 	.dword	__cudart_sin_cos_coeffs


//--------------------- .nv.constant3             --------------------------
	.section	.nv.constant3,"a",@progbits
	.align	8
.nv.constant3:
	.type		__cr_lgamma_table,@object
	.size		__cr_lgamma_table,(.L_8 - __cr_lgamma_table)
__cr_lgamma_table:
        /*0000*/ 	.byte	0x00, 0x00, 0x00, 0x00, 0x00, 0x00, 0x00, 0x00, 0x00, 0x00, 0x00, 0x00, 0x00, 0x00, 0x00, 0x00
        /*0010*/ 	.byte	0xef, 0x39, 0xfa, 0xfe, 0x42, 0x2e, 0xe6, 0x3f, 0x02, 0x20, 0x2a, 0xfa, 0x0b, 0xab, 0xfc, 0x3f
        /*0020*/ 	.byte	0xf9, 0x2c, 0x92, 0x7c, 0xa7, 0x6c, 0x09, 0x40, 0xc9, 0x79, 0x44, 0x3c, 0x64, 0x26, 0x13, 0x40
        /*0030*/ 	.byte	0xca, 0x01, 0xcf, 0x3a, 0x27, 0x51, 0x1a, 0x40, 0x30, 0xcc, 0x2d, 0xf3, 0xe1, 0x0c, 0x21, 0x40
        /*0040*/ 	.byte	0x0d, 0xb7, 0xfc, 0x82, 0x8e, 0x35, 0x25, 0x40
.L_8:


//--------------------- .text._Z12DoWorkKernelmP16cudaRandomWalkerPmS1_S1_S1_S1_PdS2_S2_ --------------------------
	.section	.text._Z12DoWorkKernelmP16cudaRandomWalkerPmS1_S1_S1_S1_PdS2_S2_,"ax",@progbits
	.align	128
.text._Z12DoWorkKernelmP16cudaRandomWalkerPmS1_S1_S1_S1_PdS2_S2_:
        .type           _Z12DoWorkKernelmP16cudaRandomWalkerPmS1_S1_S1_S1_PdS2_S2_,@function
        .size           _Z12DoWorkKernelmP16cudaRandomWalkerPmS1_S1_S1_S1_PdS2_S2_,(.L_x_88 - _Z12DoWorkKernelmP16cudaRandomWalkerPmS1_S1_S1_S1_PdS2_S2_)
        .other          _Z12DoWorkKernelmP16cudaRandomWalkerPmS1_S1_S1_S1_PdS2_S2_,@"STO_CUDA_ENTRY STV_DEFAULT"
_Z12DoWorkKernelmP16cudaRandomWalkerPmS1_S1_S1_S1_PdS2_S2_:
[----:B------:R-:W0:Y:S01]  /*0000*/  LDC R1, c[0x0][0x37c] ;  /* 0x0000df00ff017b82 */ /* 0x000e220000000800 */
[----:B------:R-:W1:Y:S07]  /*0010*/  S2R R30, SR_TID.X ;  /* 0x00000000001e7919 */ /* 0x000e6e0000002100 */
[----:B------:R-:W1:Y:S01]  /*0020*/  S2UR UR38, SR_CTAID.X ;  /* 0x00000000002679c3 */ /* 0x000e620000002500 */
[----:B------:R-:W2:Y:S01]  /*0030*/  LDCU.64 UR4, c[0x0][0x380] ;  /* 0x00007000ff0477ac */ /* 0x000ea20008000a00 */
[----:B0-----:R-:W-:-:S06]  /*0040*/  VIADD R1, R1, 0xffffffd8 ;  /* 0xffffffd801017836 */ /* 0x001fcc0000000000 */
[----:B------:R-:W1:Y:S02]  /*0050*/  LDC R31, c[0x0][0x360] ;  /* 0x0000d800ff1f7b82 */ /* 0x000e640000000800 */
[----:B-1----:R-:W-:-:S05]  /*0060*/  IMAD R31, R31, UR38, R30 ;  /* 0x000000261f1f7c24 */ /* 0x002fca000f8e021e */
[----:B--2---:R-:W-:Y:S02]  /*0070*/  ISETP.GE.U32.AND P0, PT, R31, UR4, PT ;  /* 0x000000041f007c0c */ /* 0x004fe4000bf06070 */
[----:B------:R-:W-:-:S04]  /*0080*/  SHF.R.S32.HI R32, RZ, 0x1f, R31 ;  /* 0x0000001fff207819 */ /* 0x000fc8000001141f */
[----:B------:R-:W-:-:S13]  /*0090*/  ISETP.GE.U32.AND.EX P0, PT, R32, UR5, PT, P0 ;  /* 0x0000000520007c0c */ /* 0x000fda000bf06100 */
[----:B------:R-:W-:Y:S05]  /*00a0*/  @P0 EXIT ;  /* 0x000000000000094d */ /* 0x000fea0003800000 */
[----:B------:R-:W0:Y:S01]  /*00b0*/  LDCU.128 UR4, c[0x0][0x390] ;  /* 0x00007200ff0477ac */ /* 0x000e220008000c00 */
[C---:B------:R-:W-:Y:S01]  /*00c0*/  IMAD.SHL.U32 R22, R31.reuse, 0x8, RZ ;  /* 0x000000081f167824 */ /* 0x040fe200078e00ff */
[----:B------:R-:W-:Y:S01]  /*00d0*/  SHF.L.U64.HI R0, R31, 0x3, R32 ;  /* 0x000000031f007819 */ /* 0x000fe20000010220 */
[----:B------:R-:W1:Y:S01]  /*00e0*/  LDCU.64 UR36, c[0x0][0x358] ;  /* 0x00006b00ff2477ac */ /* 0x000e620008000a00 */
[----:B------:R-:W2:Y:S01]  /*00f0*/  LDCU.128 UR8, c[0x0][0x3a0] ;  /* 0x00007400ff0877ac */ /* 0x000ea20008000c00 */
[----:B------:R-:W3:Y:S01]  /*0100*/  LDCU.128 UR12, c[0x0][0x3b0] ;  /* 0x00007600ff0c77ac */ /* 0x000ee20008000c00 */
[C---:B0-----:R-:W-:Y:S02]  /*0110*/  IADD3 R24, P0, PT, R22.reuse, UR4, RZ ;  /* 0x0000000416187c10 */ /* 0x041fe4000ff1e0ff */
[----:B------:R-:W-:Y:S02]  /*0120*/  IADD3 R18, P1, PT, R22, UR6, RZ ;  /* 0x0000000616127c10 */ /* 0x000fe4000ff3e0ff */
[----:B------:R-:W-:-:S02]  /*0130*/  IADD3.X R25, PT, PT, R0, UR5, RZ, P0, !PT ;  /* 0x0000000500197c10 */ /* 0x000fc400087fe4ff */
[----:B------:R-:W-:-:S04]  /*0140*/  IADD3.X R19, PT, PT, R0, UR7, RZ, P1, !PT ;  /* 0x0000000700137c10 */ /* 0x000fc80008ffe4ff */
[----:B-1----:R-:W4:Y:S04]  /*0150*/  LDG.E.64 R24, desc[UR36][R24.64] ;  /* 0x0000002418187981 */ /* 0x002f28000c1e1b00 */
[----:B------:R-:W4:Y:S01]  /*0160*/  LDG.E.64 R18, desc[UR36][R18.64] ;  /* 0x0000002412127981 */ /* 0x000f22000c1e1b00 */
[C---:B--2---:R-:W-:Y:S02]  /*0170*/  IADD3 R28, P0, PT, R22.reuse, UR8, RZ ;  /* 0x00000008161c7c10 */ /* 0x044fe4000ff1e0ff */
[C---:B------:R-:W-:Y:S02]  /*0180*/  IADD3 R26, P1, PT, R22.reuse, UR10, RZ ;  /* 0x0000000a161a7c10 */ /* 0x040fe4000ff3e0ff */
[C---:B---3--:R-:W-:Y:S02]  /*0190*/  IADD3 R16, P2, PT, R22.reuse, UR12, RZ ;  /* 0x0000000c16107c10 */ /* 0x048fe4000ff5e0ff */
[----:B------:R-:W-:-:S02]  /*01a0*/  IADD3 R22, P3, PT, R22, UR14, RZ ;  /* 0x0000000e16167c10 */ /* 0x000fc4000ff7e0ff */
[C---:B------:R-:W-:Y:S02]  /*01b0*/  IADD3.X R29, PT, PT, R0.reuse, UR9, RZ, P0, !PT ;  /* 0x00000009001d7c10 */ /* 0x040fe400087fe4ff */
[C---:B------:R-:W-:Y:S02]  /*01c0*/  IADD3.X R27, PT, PT, R0.reuse, UR11, RZ, P1, !PT ;  /* 0x0000000b001b7c10 */ /* 0x040fe40008ffe4ff */
[C---:B------:R-:W-:Y:S02]  /*01d0*/  IADD3.X R17, PT, PT, R0.reuse, UR13, RZ, P2, !PT ;  /* 0x0000000d00117c10 */ /* 0x040fe400097fe4ff */
[----:B------:R-:W-:Y:S01]  /*01e0*/  IADD3.X R23, PT, PT, R0, UR15, RZ, P3, !PT ;  /* 0x0000000f00177c10 */ /* 0x000fe20009ffe4ff */
[----:B------:R-:W5:Y:S04]  /*01f0*/  LDG.E.64 R28, desc[UR36][R28.64] ;  /* 0x000000241c1c7981 */ /* 0x000f68000c1e1b00 */
[----:B------:R-:W5:Y:S04]  /*0200*/  LDG.E.64 R16, desc[UR36][R16.64] ;  /* 0x0000002410107981 */ /* 0x000f68000c1e1b00 */
[----:B------:R-:W5:Y:S04]  /*0210*/  LDG.E.64 R22, desc[UR36][R22.64] ;  /* 0x0000002416167981 */ /* 0x000f68000c1e1b00 */
[----:B------:R-:W5:Y:S01]  /*0220*/  LDG.E.64 R26, desc[UR36][R26.64] ;  /* 0x000000241a1a7981 */ /* 0x000f62000c1e1b00 */
[----:B------:R-:W-:Y:S01]  /*0230*/  BSSY.RECONVERGENT B6, `(.L_x_0) ;  /* 0x0000014000067945 */ /* 0x000fe20003800200 */
[----:B----4-:R-:W-:-:S04]  /*0240*/  ISETP.GE.U32.AND P0, PT, R24, R18, PT ;  /* 0x000000121800720c */ /* 0x010fc80003f06070 */
[----:B------:R-:W-:-:S13]  /*0250*/  ISETP.GE.U32.AND.EX P0, PT, R25, R19, PT, P0 ;  /* 0x000000131900720c */ /* 0x000fda0003f06100 */
[----:B------:R-:W-:Y:S05]  /*0260*/  @!P0 BRA `(.L_x_1) ;  /* 0x0000000000408947 */ /* 0x000fea0003800000 */
[----:B------:R-:W-:Y:S01]  /*0270*/  MOV R0, 0x0 ;  /* 0x0000000000007802 */ /* 0x000fe20000000f00 */
[----:B------:R-:W0:Y:S01]  /*0280*/  LDCU.64 UR4, c[0x4][0x50] ;  /* 0x01000a00ff0477ac */ /* 0x000e220008000a00 */
[----:B------:R-:W-:Y:S02]  /*0290*/  IMAD.MOV.U32 R8, RZ, RZ, 0x75 ;  /* 0x00000075ff087424 */ /* 0x000fe400078e00ff */
[----:B------:R1:W2:Y:S01]  /*02a0*/  LDC.64 R2, c[0x4][R0] ;  /* 0x0100000000027b82 */ /* 0x0002a20000000a00 */
[----:B------:R-:W3:Y:S01]  /*02b0*/  LDCU.64 UR6, c[0x4][0x58] ;  /* 0x01000b00ff0677ac */ /* 0x000ee20008000a00 */
[----:B------:R-:W-:Y:S02]  /*02c0*/  IMAD.MOV.U32 R12, RZ, RZ, 0x1 ;  /* 0x00000001ff0c7424 */ /* 0x000fe400078e00ff */
[----:B------:R-:W-:Y:S01]  /*02d0*/  IMAD.MOV.U32 R13, RZ, RZ, RZ ;  /* 0x000000ffff0d7224 */ /* 0x000fe200078e00ff */
[----:B------:R-:W4:Y:S01]  /*02e0*/  LDCU.64 UR8, c[0x4][0x48] ;  /* 0x01000900ff0877ac */ /* 0x000f220008000a00 */
[----:B0-----:R-:W-:-:S02]  /*02f0*/  IMAD.U32 R4, RZ, RZ, UR4 ;  /* 0x00000004ff047e24 */ /* 0x001fc4000f8e00ff */
[----:B------:R-:W-:Y:S02]  /*0300*/  IMAD.U32 R5, RZ, RZ, UR5 ;  /* 0x00000005ff057e24 */ /* 0x000fe4000f8e00ff */
[----:B---3--:R-:W-:Y:S02]  /*0310*/  IMAD.U32 R6, RZ, RZ, UR6 ;  /* 0x00000006ff067e24 */ /* 0x008fe4000f8e00ff */
[----:B------:R-:W-:Y:S02]  /*0320*/  IMAD.U32 R7, RZ, RZ, UR7 ;  /* 0x00000007ff077e24 */ /* 0x000fe4000f8e00ff */
[----:B----4-:R-:W-:Y:S02]  /*0330*/  IMAD.U32 R10, RZ, RZ, UR8 ;  /* 0x00000008ff0a7e24 */ /* 0x010fe4000f8e00ff */
[----:B-1----:R-:W-:-:S07]  /*0340*/  IMAD.U32 R11, RZ, RZ, UR9 ;  /* 0x00000009ff0b7e24 */ /* 0x002fce000f8e00ff */
[----:B------:R-:W-:-:S07]  /*0350*/  LEPC R20, `(.L_x_1) ;  /* 0x000000001014794e */ /* 0x000fce0000000000 */
[----:B--2--5:R-:W-:Y:S05]  /*0360*/  CALL.ABS.NOINC R2 ;  /* 0x0000000002007343 */ /* 0x024fea0003c00000 */
.L_x_1:
[----:B------:R-:W-:Y:S05]  /*0370*/  BSYNC.RECONVERGENT B6 ;  /* 0x0000000000067941 */ /* 0x000fea0003800200 */
.L_x_0:
[----:B------:R-:W0:Y:S01]  /*0380*/  LDC.64 R38, c[0x0][0x388] ;  /* 0x0000e200ff267b82 */ /* 0x000e220000000a00 */
[----:B------:R-:W-:Y:S01]  /*0390*/  LOP3.LUT R15, R31, 0xaad26b49, RZ, 0x3c, !PT ;  /* 0xaad26b491f0f7812 */ /* 0x000fe200078e3cff */
[----:B------:R-:W-:Y:S01]  /*03a0*/  IMAD R3, R32, 0x48, RZ ;  /* 0x0000004820037824 */ /* 0x000fe200078e02ff */
[----:B------:R-:W-:Y:S01]  /*03b0*/  ISETP.NE.AND P0, PT, R30, RZ, PT ;  /* 0x000000ff1e00720c */ /* 0x000fe20003f05270 */
[----:B------:R-:W-:Y:S01]  /*03c0*/  IMAD.MOV.U32 R5, RZ, RZ, -0x75bd8fc ;  /* 0xf8a42704ff057424 */ /* 0x000fe200078e00ff */
[----:B-----5:R-:W-:Y:S01]  /*03d0*/  IADD3 R43, P1, PT, R26, R28, RZ ;  /* 0x0000001c1a2b7210 */ /* 0x020fe20007f3e0ff */
[----:B------:R-:W-:Y:S01]  /*03e0*/  IMAD R15, R15, 0x4182bed5, RZ ;  /* 0x4182bed50f0f7824 */ /* 0x000fe200078e02ff */
[----:B------:R-:W-:Y:S01]  /*03f0*/  BSSY.RECONVERGENT B0, `(.L_x_2) ;  /* 0x00000e9000007945 */ /* 0x000fe20003800200 */
[----:B------:R-:W-:Y:S02]  /*0400*/  IMAD.MOV.U32 R2, RZ, RZ, -0x23270784 ;  /* 0xdcd8f87cff027424 */ /* 0x000fe400078e00ff */
[C---:B------:R-:W-:Y:S01]  /*0410*/  VIADD R33, R15.reuse, 0x583f19 ;  /* 0x00583f190f217836 */ /* 0x040fe20000000000 */
[C---:B------:R-:W-:Y:S01]  /*0420*/  LOP3.LUT R40, R15.reuse, 0x159a55e5, RZ, 0x3c, !PT ;  /* 0x159a55e50f287812 */ /* 0x040fe200078e3cff */
[----:B------:R-:W-:-:S02]  /*0430*/  VIADD R36, R15, 0xd9f6dc18 ;  /* 0xd9f6dc180f247836 */ /* 0x000fc40000000000 */
[----:B------:R-:W-:Y:S02]  /*0440*/  VIADD R37, R15, 0x75bcd15 ;  /* 0x075bcd150f257836 */ /* 0x000fe40000000000 */
[----:B------:R-:W-:Y:S02]  /*0450*/  IMAD.MOV.U32 R4, RZ, RZ, R40 ;  /* 0x000000ffff047224 */ /* 0x000fe400078e0028 */
[----:B------:R-:W-:Y:S02]  /*0460*/  IMAD.MOV.U32 R41, RZ, RZ, -0x75bd8fc ;  /* 0xf8a42704ff297424 */ /* 0x000fe400078e00ff */
[----:B------:R-:W-:Y:S02]  /*0470*/  IMAD.MOV.U32 R32, RZ, RZ, -0x23270784 ;  /* 0xdcd8f87cff207424 */ /* 0x000fe400078e00ff */
[----:B------:R-:W-:Y:S02]  /*0480*/  IMAD.X R13, R27, 0x1, R29, P1 ;  /* 0x000000011b0d7824 */ /* 0x000fe400008e061d */
[----:B0-----:R-:W-:-:S04]  /*0490*/  IMAD.WIDE.U32 R38, R31, 0x48, R38 ;  /* 0x000000481f267825 */ /* 0x001fc800078e0026 */
[----:B------:R-:W-:Y:S02]  /*04a0*/  IMAD.IADD R39, R39, 0x1, R3 ;  /* 0x0000000127277824 */ /* 0x000fe400078e0203 */
[----:B------:R-:W-:-:S03]  /*04b0*/  IMAD.MOV.U32 R3, RZ, RZ, R33 ;  /* 0x000000ffff037224 */ /* 0x000fc600078e0021 */
[----:B------:R0:W-:Y:S04]  /*04c0*/  STG.E.64 desc[UR36][R38.64], R28 ;  /* 0x0000001c26007986 */ /* 0x0001e8000c101b24 */
[----:B------:R0:W-:Y:S04]  /*04d0*/  STG.E.64 desc[UR36][R38.64+0x8], R26 ;  /* 0x0000081a26007986 */ /* 0x0001e8000c101b24 */
[----:B------:R0:W-:Y:S04]  /*04e0*/  STG.E.64 desc[UR36][R38.64+0x20], R4 ;  /* 0x0000200426007986 */ /* 0x0001e8000c101b24 */
[----:B------:R0:W-:Y:S04]  /*04f0*/  STG.E.64 desc[UR36][R38.64+0x28], R2 ;  /* 0x0000280226007986 */ /* 0x0001e8000c101b24 */
[----:B------:R0:W-:Y:S04]  /*0500*/  STG.E.64 desc[UR36][R38.64+0x10], RZ ;  /* 0x000010ff26007986 */ /* 0x0001e8000c101b24 */
[----:B------:R0:W-:Y:S01]  /*0510*/  STG.E.64 desc[UR36][R38.64+0x18], R36 ;  /* 0x0000182426007986 */ /* 0x0001e2000c101b24 */
[----:B------:R-:W-:Y:S05]  /*0520*/  @!P0 BRA `(.L_x_3) ;  /* 0x0000000c00548947 */ /* 0x000fea0003800000 */
[----:B------:R-:W-:Y:S01]  /*0530*/  IMAD.MOV.U32 R0, RZ, RZ, R30 ;  /* 0x000000ffff007224 */ /* 0x000fe200078e001e */
[----:B------:R-:W-:Y:S01]  /*0540*/  CS2R R6, SRZ ;  /* 0x0000000000067805 */ /* 0x000fe2000001ff00 */
[----:B------:R-:W-:Y:S02]  /*0550*/  IMAD.MOV.U32 R41, RZ, RZ, -0x75bd8fc ;  /* 0xf8a42704ff297424 */ /* 0x000fe400078e00ff */
[----:B------:R-:W-:-:S07]  /*0560*/  IMAD.MOV.U32 R32, RZ, RZ, -0x23270784 ;  /* 0xdcd8f87cff207424 */ /* 0x000fce00078e00ff */
.L_x_11:
[----:B------:R-:W-:Y:S01]  /*0570*/  LOP3.LUT R8, R0, 0x3, RZ, 0xc0, !PT ;  /* 0x0000000300087812 */ /* 0x000fe200078ec0ff */
[----:B------:R-:W-:Y:S03]  /*0580*/  BSSY.RECONVERGENT B1, `(.L_x_4) ;  /* 0x00000c9000017945 */ /* 0x000fe60003800200 */
[----:B------:R-:W-:-:S04]  /*0590*/  ISETP.NE.U32.AND P0, PT, R8, RZ, PT ;  /* 0x000000ff0800720c */ /* 0x000fc80003f05070 */
[----:B------:R-:W-:-:S13]  /*05a0*/  ISETP.NE.AND.EX P0, PT, RZ, RZ, PT, P0 ;  /* 0x000000ffff00720c */ /* 0x000fda0003f05300 */
[----:B-1----:R-:W-:Y:S05]  /*05b0*/  @!P0 BRA `(.L_x_5) ;  /* 0x0000000c00148947 */ /* 0x002fea0003800000 */
[----:B0-----:R-:W0:Y:S01]  /*05c0*/  LDC.64 R2, c[0x4][0x8] ;  /* 0x01000200ff027b82 */ /* 0x001e220000000a00 */
[----:B------:R-:W-:Y:S02]  /*05d0*/  IMAD.MOV.U32 R9, RZ, RZ, RZ ;  /* 0x000000ffff097224 */ /* 0x000fe400078e00ff */
[----:B0-----:R-:W-:-:S07]  /*05e0*/  IMAD.WIDE.U32 R2, R6, 0xc80, R2 ;  /* 0x00000c8006027825 */ /* 0x001fce00078e0002 */
.L_x_10:
[----:B------:R-:W-:Y:S01]  /*05f0*/  BSSY.RECONVERGENT B2, `(.L_x_6) ;  /* 0x00000bb000027945 */ /* 0x000fe20003800200 */
[----:B------:R-:W-:Y:S01]  /*0600*/  IMAD.MOV.U32 R11, RZ, RZ, RZ ;  /* 0x000000ffff0b7224 */ /* 0x000fe200078e00ff */
[----:B-1----:R-:W-:Y:S02]  /*0610*/  CS2R R32, SRZ ;  /* 0x0000000000207805 */ /* 0x002fe4000001ff00 */
[----:B------:R-:W-:Y:S01]  /*0620*/  CS2R R40, SRZ ;  /* 0x0000000000287805 */ /* 0x000fe2000001ff00 */
[----:B------:R-:W-:-:S07]  /*0630*/  IMAD.MOV.U32 R37, RZ, RZ, RZ ;  /* 0x000000ffff257224 */ /* 0x000fce00078e00ff */
.L_x_9:
[----:B------:R-:W-:-:S05]  /*0640*/  IMAD.WIDE.U32 R4, R11, 0x4, R38 ;  /* 0x000000040b047825 */ /* 0x000fca00078e0026 */
[----:B------:R0:W5:Y:S01]  /*0650*/  LDG.E R10, desc[UR36][R4.64+0x1c] ;  /* 0x00001c24040a7981 */ /* 0x000162000c1e1900 */
[----:B------:R-:W-:Y:S01]  /*0660*/  BSSY.RECONVERGENT B3, `(.L_x_7) ;  /* 0x00000b0000037945 */ /* 0x000fe20003800200 */
[----:B------:R-:W-:Y:S02]  /*0670*/  IMAD.SHL.U32 R12, R11, 0x20, RZ ;  /* 0x000000200b0c7824 */ /* 0x000fe400078e00ff */
[----:B------:R-:W-:-:S07]  /*0680*/  IMAD.MOV.U32 R21, RZ, RZ, RZ ;  /* 0x000000ffff157224 */ /* 0x000fce00078e00ff */
.L_x_8:
[----:B-----5:R-:W-:Y:S01]  /*0690*/  SHF.R.U32.HI R60, RZ, R21, R10 ;  /* 0x00000015ff3c7219 */ /* 0x020fe2000001160a */
[----:B0-----:R-:W-:-:S03]  /*06a0*/  IMAD.IADD R4, R12, 0x1, R21 ;  /* 0x000000010c047824 */ /* 0x001fc600078e0215 */
[----:B------:R-:W-:-:S04]  /*06b0*/  LOP3.LUT R5, R60, 0x1, RZ, 0xc0, !PT ;  /* 0x000000013c057812 */ /* 0x000fc800078ec0ff */
[----:B------:R-:W-:Y:S01]  /*06c0*/  ISETP.NE.U32.AND P0, PT, R5, 0x1, PT ;  /* 0x000000010500780c */ /* 0x000fe20003f05070 */
[----:B------:R-:W-:-:S03]  /*06d0*/  IMAD R5, R4, 0x5, RZ ;  /* 0x0000000504057824 */ /* 0x000fc600078e02ff */
[----:B------:R-:W-:Y:S01]  /*06e0*/  R2P PR, R60, 0x7e ;  /* 0x0000007e3c007804 */ /* 0x000fe20000000000 */
[----:B------:R-:W-:-:S08]  /*06f0*/  IMAD.WIDE.U32 R4, R5, 0x4, R2 ;  /* 0x0000000405047825 */ /* 0x000fd000078e0002 */
[----:B------:R-:W2:Y:S04]  /*0700*/  @!P0 LDG.E R30, desc[UR36][R4.64+0x10] ;  /* 0x00001024041e8981 */ /* 0x000ea8000c1e1900 */
[----:B------:R-:W3:Y:S04]  /*0710*/  @!P0 LDG.E R14, desc[UR36][R4.64] ;  /* 0x00000024040e8981 */ /* 0x000ee8000c1e1900 */
[----:B------:R-:W4:Y:S04]  /*0720*/  @!P0 LDG.E R31, desc[UR36][R4.64+0x4] ;  /* 0x00000424041f8981 */ /* 0x000f28000c1e1900 */
[----:B------:R-:W4:Y:S04]  /*0730*/  @!P0 LDG.E R20, desc[UR36][R4.64+0x8] ;  /* 0x0000082404148981 */ /* 0x000f28000c1e1900 */
[----:B------:R-:W4:Y:S04]  /*0740*/  @!P0 LDG.E R35, desc[UR36][R4.64+0xc] ;  /* 0x00000c2404238981 */ /* 0x000f28000c1e1900 */
[----:B------:R-:W4:Y:S04]  /*0750*/  @P1 LDG.E R44, desc[UR36][R4.64+0x24] ;  /* 0x00002424042c1981 */ /* 0x000f28000c1e1900 */
        /* <DEDUP_REMOVED lines=14> */
[----:B------:R-:W4:Y:S01]  /*0840*/  @P6 LDG.E R55, desc[UR36][R4.64+0x84] ;  /* 0x0000842404376981 */ /* 0x000f22000c1e1900 */
[----:B--2---:R-:W-:-:S03]  /*0850*/  @!P0 LOP3.LUT R33, R33, R30, RZ, 0x3c, !PT ;  /* 0x0000001e21218212 */ /* 0x004fc600078e3cff */
[----:B------:R-:W2:Y:S01]  /*0860*/  @P4 LDG.E R30, desc[UR36][R4.64+0x50] ;  /* 0x00005024041e4981 */ /* 0x000ea2000c1e1900 */
[----:B---3--:R-:W-:-:S03]  /*0870*/  @!P0 LOP3.LUT R37, R37, R14, RZ, 0x3c, !PT ;  /* 0x0000000e25258212 */ /* 0x008fc600078e3cff */
[----:B------:R-:W3:Y:S01]  /*0880*/  @P3 LDG.E R14, desc[UR36][R4.64+0x3c] ;  /* 0x00003c24040e3981 */ /* 0x000ee2000c1e1900 */
[----:B----4-:R-:W-:-:S03]  /*0890*/  @!P0 LOP3.LUT R40, R40, R31, RZ, 0x3c, !PT ;  /* 0x0000001f28288212 */ /* 0x010fc600078e3cff */
[----:B------:R-:W4:Y:S01]  /*08a0*/  @P3 LDG.E R31, desc[UR36][R4.64+0x40] ;  /* 0x00004024041f3981 */ /* 0x000f22000c1e1900 */
[----:B------:R-:W-:-:S03]  /*08b0*/  @!P0 LOP3.LUT R41, R41, R20, RZ, 0x3c, !PT ;  /* 0x0000001429298212 */ /* 0x000fc600078e3cff */
[----:B------:R-:W2:Y:S01]  /*08c0*/  @P3 LDG.E R20, desc[UR36][R4.64+0x44] ;  /* 0x0000442404143981 */ /* 0x000ea2000c1e1900 */
[----:B------:R-:W-:-:S03]  /*08d0*/  @!P0 LOP3.LUT R32, R32, R35, RZ, 0x3c, !PT ;  /* 0x0000002320208212 */ /* 0x000fc600078e3cff */
[----:B------:R-:W2:Y:S01]  /*08e0*/  @P3 LDG.E R35, desc[UR36][R4.64+0x48] ;  /* 0x0000482404233981 */ /* 0x000ea2000c1e1900 */
[----:B------:R-:W-:Y:S02]  /*08f0*/  LOP3.LUT P0, RZ, R60, 0x80, RZ, 0xc0, !PT ;  /* 0x000000803cff7812 */ /* 0x000fe4000780c0ff */
[----:B------:R-:W-:Y:S02]  /*0900*/  @P1 LOP3.LUT R33, R33, R44, RZ, 0x3c, !PT ;  /* 0x0000002c21211212 */ /* 0x000fe400078e3cff */
[----:B------:R-:W2:Y:S01]  /*0910*/  @P5 LDG.E R44, desc[UR36][R4.64+0x6c] ;  /* 0x00006c24042c5981 */ /* 0x000ea2000c1e1900 */
[----:B------:R-:W-:-:S03]  /*0920*/  @P1 LOP3.LUT R37, R37, R34, RZ, 0x3c, !PT ;  /* 0x0000002225251212 */ /* 0x000fc600078e3cff */
        /* <DEDUP_REMOVED lines=20> */
[----:B------:R-:W2:Y:S04]  /*0a70*/  @P0 LDG.E R52, desc[UR36][R4.64+0x94] ;  /* 0x0000942404340981 */ /* 0x000ea8000c1e1900 */
[----:B------:R-:W2:Y:S04]  /*0a80*/  @P0 LDG.E R59, desc[UR36][R4.64+0x98] ;  /* 0x00009824043b0981 */ /* 0x000ea8000c1e1900 */
[----:B------:R-:W2:Y:S01]  /*0a90*/  @P0 LDG.E R54, desc[UR36][R4.64+0x9c] ;  /* 0x00009c2404360981 */ /* 0x000ea2000c1e1900 */
[----:B------:R-:W-:-:S04]  /*0aa0*/  @P5 LOP3.LUT R33, R33, R56, RZ, 0x3c, !PT ;  /* 0x0000003821215212 */ /* 0x000fc800078e3cff */
[----:B------:R-:W-:Y:S02]  /*0ab0*/  @P6 LOP3.LUT R33, R33, R58, RZ, 0x3c, !PT ;  /* 0x0000003a21216212 */ /* 0x000fe400078e3cff */
[----:B---3--:R-:W-:Y:S02]  /*0ac0*/  @P3 LOP3.LUT R37, R37, R14, RZ, 0x3c, !PT ;  /* 0x0000000e25253212 */ /* 0x008fe400078e3cff */
[----:B----4-:R-:W-:Y:S02]  /*0ad0*/  @P3 LOP3.LUT R40, R40, R31, RZ, 0x3c, !PT ;  /* 0x0000001f28283212 */ /* 0x010fe400078e3cff */
[----:B--2---:R-:W-:Y:S02]  /*0ae0*/  @P3 LOP3.LUT R41, R41, R20, RZ, 0x3c, !PT ;  /* 0x0000001429293212 */ /* 0x004fe400078e3cff */
[----:B------:R-:W-:Y:S02]  /*0af0*/  @P3 LOP3.LUT R32, R32, R35, RZ, 0x3c, !PT ;  /* 0x0000002320203212 */ /* 0x000fe400078e3cff */
[----:B------:R-:W-:-:S02]  /*0b00*/  @P4 LOP3.LUT R37, R37, R30, RZ, 0x3c, !PT ;  /* 0x0000001e25254212 */ /* 0x000fc400078e3cff */
[----:B------:R-:W-:Y:S02]  /*0b10*/  @P4 LOP3.LUT R41, R41, R34, RZ, 0x3c, !PT ;  /* 0x0000002229294212 */ /* 0x000fe400078e3cff */
[----:B------:R-:W-:Y:S02]  /*0b20*/  @P4 LOP3.LUT R40, R40, R45, RZ, 0x3c, !PT ;  /* 0x0000002d28284212 */ /* 0x000fe400078e3cff */
[----:B------:R-:W-:Y:S02]  /*0b30*/  @P4 LOP3.LUT R32, R32, R47, RZ, 0x3c, !PT ;  /* 0x0000002f20204212 */ /* 0x000fe400078e3cff */
[----:B------:R-:W-:Y:S02]  /*0b40*/  @P5 LOP3.LUT R41, R41, R44, RZ, 0x3c, !PT ;  /* 0x0000002c29295212 */ /* 0x000fe400078e3cff */
        /* <DEDUP_REMOVED lines=12> */
[----:B------:R-:W-:-:S13]  /*0c10*/  R2P PR, R60.B1, 0x7f ;  /* 0x0000007f3c007804 */ /* 0x000fda0000001000 */
[----:B------:R-:W2:Y:S04]  /*0c20*/  @P0 LDG.E R14, desc[UR36][R4.64+0xa0] ;  /* 0x0000a024040e0981 */ /* 0x000ea8000c1e1900 */
[----:B------:R-:W3:Y:S04]  /*0c30*/  @P0 LDG.E R31, desc[UR36][R4.64+0xa4] ;  /* 0x0000a424041f0981 */ /* 0x000ee8000c1e1900 */
        /* <DEDUP_REMOVED lines=17> */
[----:B--2---:R-:W-:-:S03]  /*0d50*/  @P0 LOP3.LUT R37, R37, R14, RZ, 0x3c, !PT ;  /* 0x0000000e25250212 */ /* 0x004fc600078e3cff */
[----:B------:R-:W2:Y:S01]  /*0d60*/  @P3 LDG.E R14, desc[UR36][R4.64+0xe4] ;  /* 0x0000e424040e3981 */ /* 0x000ea2000c1e1900 */
[----:B---3--:R-:W-:-:S03]  /*0d70*/  @P0 LOP3.LUT R40, R40, R31, RZ, 0x3c, !PT ;  /* 0x0000001f28280212 */ /* 0x008fc600078e3cff */
[----:B------:R-:W3:Y:S01]  /*0d80*/  @P3 LDG.E R31, desc[UR36][R4.64+0xe8] ;  /* 0x0000e824041f3981 */ /* 0x000ee2000c1e1900 */
[----:B----4-:R-:W-:-:S03]  /*0d90*/  @P0 LOP3.LUT R41, R41, R20, RZ, 0x3c, !PT ;  /* 0x0000001429290212 */ /* 0x010fc600078e3cff */
[----:B------:R-:W4:Y:S01]  /*0da0*/  @P3 LDG.E R20, desc[UR36][R4.64+0xec] ;  /* 0x0000ec2404143981 */ /* 0x000f22000c1e1900 */
[----:B------:R-:W-:-:S03]  /*0db0*/  @P0 LOP3.LUT R32, R32, R35, RZ, 0x3c, !PT ;  /* 0x0000002320200212 */ /* 0x000fc600078e3cff */
[----:B------:R-:W4:Y:S01]  /*0dc0*/  @P4 LDG.E R35, desc[UR36][R4.64+0xf4] ;  /* 0x0000f42404234981 */ /* 0x000f22000c1e1900 */
[----:B------:R-:W-:Y:S02]  /*0dd0*/  @P0 LOP3.LUT R33, R33, R30, RZ, 0x3c, !PT ;  /* 0x0000001e21210212 */ /* 0x000fe400078e3cff */
[----:B------:R-:W-:Y:S01]  /*0de0*/  LOP3.LUT P0, RZ, R60, 0x8000, RZ, 0xc0, !PT ;  /* 0x000080003cff7812 */ /* 0x000fe2000780c0ff */
[----:B------:R-:W4:Y:S01]  /*0df0*/  @P4 LDG.E R30, desc[UR36][R4.64+0xf0] ;  /* 0x0000f024041e4981 */ /* 0x000f22000c1e1900 */
[----:B------:R-:W-:-:S03]  /*0e00*/  @P1 LOP3.LUT R37, R37, R34, RZ, 0x3c, !PT ;  /* 0x0000002225251212 */ /* 0x000fc600078e3cff */
        /* <DEDUP_REMOVED lines=22> */
[----:B------:R-:W4:Y:S04]  /*0f70*/  @P0 LDG.E R56, desc[UR36][R4.64+0x12c] ;  /* 0x00012c2404380981 */ /* 0x000f28000c1e1900 */
[----:B------:R-:W4:Y:S04]  /*0f80*/  @P0 LDG.E R53, desc[UR36][R4.64+0x130] ;  /* 0x0001302404350981 */ /* 0x000f28000c1e1900 */
[----:B------:R-:W4:Y:S04]  /*0f90*/  @P0 LDG.E R58, desc[UR36][R4.64+0x134] ;  /* 0x00013424043a0981 */ /* 0x000f28000c1e1900 */
[----:B------:R-:W4:Y:S04]  /*0fa0*/  @P0 LDG.E R60, desc[UR36][R4.64+0x13c] ;  /* 0x00013c24043c0981 */ /* 0x000f28000c1e1900 */
[----:B------:R-:W4:Y:S01]  /*0fb0*/  @P0 LDG.E R57, desc[UR36][R4.64+0x138] ;  /* 0x0001382404390981 */ /* 0x000f22000c1e1900 */
[----:B------:R-:W-:-:S05]  /*0fc0*/  VIADD R21, R21, 0x10 ;  /* 0x0000001015157836 */ /* 0x000fca0000000000 */
[----:B------:R-:W-:Y:S02]  /*0fd0*/  ISETP.NE.AND P1, PT, R21, 0x20, PT ;  /* 0x000000201500780c */ /* 0x000fe40003f25270 */
[----:B--2---:R-:W-:Y:S02]  /*0fe0*/  @P3 LOP3.LUT R41, R41, R14, RZ, 0x3c, !PT ;  /* 0x0000000e29293212 */ /* 0x004fe400078e3cff */
[----:B---3--:R-:W-:Y:S02]  /*0ff0*/  @P3 LOP3.LUT R32, R32, R31, RZ, 0x3c, !PT ;  /* 0x0000001f20203212 */ /* 0x008fe400078e3cff */
[----:B----4-:R-:W-:Y:S02]  /*1000*/  @P3 LOP3.LUT R33, R33, R20, RZ, 0x3c, !PT ;  /* 0x0000001421213212 */ /* 0x010fe400078e3cff */
        /* <DEDUP_REMOVED lines=19> */
[----:B------:R-:W-:Y:S01]  /*1140*/  @P0 LOP3.LUT R32, R32, R57, RZ, 0x3c, !PT ;  /* 0x0000003920200212 */ /* 0x000fe200078e3cff */
[----:B------:R-:W-:Y:S06]  /*1150*/  @P1 BRA `(.L_x_8) ;  /* 0xfffffff4004c1947 */ /* 0x000fec000383ffff */
[----:B------:R-:W-:Y:S05]  /*1160*/  BSYNC.RECONVERGENT B3 ;  /* 0x0000000000037941 */ /* 0x000fea0003800200 */
.L_x_7:
[----:B------:R-:W-:-:S05]  /*1170*/  VIADD R11, R11, 0x1 ;  /* 0x000000010b0b7836 */ /* 0x000fca0000000000 */
[----:B------:R-:W-:-:S13]  /*1180*/  ISETP.NE.AND P0, PT, R11, 0x5, PT ;  /* 0x000000050b00780c */ /* 0x000fda0003f05270 */
[----:B------:R-:W-:Y:S05]  /*1190*/  @P0 BRA `(.L_x_9) ;  /* 0xfffffff400280947 */ /* 0x000fea000383ffff */
[----:B------:R-:W-:Y:S05]  /*11a0*/  BSYNC.RECONVERGENT B2 ;  /* 0x0000000000027941 */ /* 0x000fea0003800200 */
.L_x_6:
[----:B------:R1:W-:Y:S01]  /*11b0*/  STG.E desc[UR36][R38.64+0x1c], R37 ;  /* 0x00001c2526007986 */ /* 0x0003e2000c101924 */
[----:B------:R-:W-:-:S03]  /*11c0*/  VIADD R9, R9, 0x1 ;  /* 0x0000000109097836 */ /* 0x000fc60000000000 */
[----:B------:R1:W-:Y:S02]  /*11d0*/  STG.E.64 desc[UR36][R38.64+0x20], R40 ;  /* 0x0000202826007986 */ /* 0x0003e4000c101b24 */
[----:B------:R-:W-:Y:S02]  /*11e0*/  ISETP.GE.U32.AND P0, PT, R9, R8, PT ;  /* 0x000000080900720c */ /* 0x000fe40003f06070 */
[----:B------:R1:W-:Y:S11]  /*11f0*/  STG.E.64 desc[UR36][R38.64+0x28], R32 ;  /* 0x0000282026007986 */ /* 0x0003f6000c101b24 */
[----:B------:R-:W-:Y:S05]  /*1200*/  @!P0 BRA `(.L_x_10) ;  /* 0xfffffff000f88947 */ /* 0x000fea000383ffff */
.L_x_5:
[----:B------:R-:W-:Y:S05]  /*1210*/  BSYNC.RECONVERGENT B1 ;  /* 0x0000000000017941 */ /* 0x000fea0003800200 */
.L_x_4:
[----:B------:R-:W-:Y:S01]  /*1220*/  ISETP.GT.U32.AND P0, PT, R0, 0x3, PT ;  /* 0x000000030000780c */ /* 0x000fe20003f04070 */
[----:B------:R-:W-:Y:S01]  /*1230*/  VIADD R6, R6, 0x1 ;  /* 0x0000000106067836 */ /* 0x000fe20000000000 */
[--C-:B------:R-:W-:Y:S02]  /*1240*/  SHF.R.U64 R0, R0, 0x2, R7.reuse ;  /* 0x0000000200007819 */ /* 0x100fe40000001207 */
[----:B------:R-:W-:Y:S02]  /*1250*/  ISETP.GT.U32.AND.EX P0, PT, R7, RZ, PT, P0 ;  /* 0x000000ff0700720c */ /* 0x000fe40003f04100 */
[----:B------:R-:W-:-:S11]  /*1260*/  SHF.R.U32.HI R7, RZ, 0x2, R7 ;  /* 0x00000002ff077819 */ /* 0x000fd60000011607 */
[----:B------:R-:W-:Y:S05]  /*1270*/  @P0 BRA `(.L_x_11) ;  /* 0xfffffff000bc0947 */ /* 0x000fea000383ffff */
.L_x_3:
[----:B------:R-:W-:Y:S05]  /*1280*/  BSYNC.RECONVERGENT B0 ;  /* 0x0000000000007941 */ /* 0x000fea0003800200 */
.L_x_2:
[----:B------:R2:W-:Y:S01]  /*1290*/  STG.E.64 desc[UR36][R38.64+0x30], RZ ;  /* 0x000030ff26007986 */ /* 0x0005e2000c101b24 */
[----:B------:R-:W-:Y:S01]  /*12a0*/  ISETP.NE.U32.AND P0, PT, R24, RZ, PT ;  /* 0x000000ff1800720c */ /* 0x000fe20003f05070 */
[----:B------:R-:W-:Y:S01]  /*12b0*/  BSSY.RECONVERGENT B2, `(.L_x_12) ;  /* 0x000009f000027945 */ /* 0x000fe20003800200 */
[----:B------:R-:W-:Y:S01]  /*12c0*/  IMAD.MOV.U32 R42, RZ, RZ, RZ ;  /* 0x000000ffff2a7224 */ /* 0x000fe200078e00ff */
[----:B------:R2:W-:Y:S01]  /*12d0*/  STG.E desc[UR36][R38.64+0x38], RZ ;  /* 0x000038ff26007986 */ /* 0x0005e2000c101924 */
[----:B------:R-:W-:Y:S01]  /*12e0*/  ISETP.NE.AND.EX P0, PT, R25, RZ, PT, P0 ;  /* 0x000000ff1900720c */ /* 0x000fe20003f05300 */
[----:B------:R-:W-:Y:S01]  /*12f0*/  IMAD.MOV.U32 R47, RZ, RZ, RZ ;  /* 0x000000ffff2f7224 */ /* 0x000fe200078e00ff */
[----:B------:R-:W-:Y:S01]  /*1300*/  CS2R R30, SRZ ;  /* 0x00000000001e7805 */ /* 0x000fe2000001ff00 */
[----:B------:R2:W-:Y:S01]  /*1310*/  STG.E.64 desc[UR36][R38.64+0x40], RZ ;  /* 0x000040ff26007986 */ /* 0x0005e2000c101b24 */
[----:B------:R-:W-:-:S09]  /*1320*/  CS2R R34, SRZ ;  /* 0x0000000000227805 */ /* 0x000fd2000001ff00 */
[----:B--2---:R-:W-:Y:S05]  /*1330*/  @!P0 BRA `(.L_x_13) ;  /* 0x0000000800588947 */ /* 0x004fea0003800000 */
[----:B------:R-:W-:Y:S01]  /*1340*/  BSSY.RECONVERGENT B3, `(.L_x_14) ;  /* 0x0000092000037945 */ /* 0x000fe20003800200 */
[----:B------:R-:W-:Y:S01]  /*1350*/  IMAD.MOV.U32 R42, RZ, RZ, RZ ;  /* 0x000000ffff2a7224 */ /* 0x000fe200078e00ff */
[----:B------:R-:W-:Y:S01]  /*1360*/  CS2R R34, SRZ ;  /* 0x0000000000227805 */ /* 0x000fe2000001ff00 */
[----:B------:R-:W-:Y:S01]  /*1370*/  IMAD.MOV.U32 R47, RZ, RZ, RZ ;  /* 0x000000ffff2f7224 */ /* 0x000fe200078e00ff */
[----:B------:R-:W-:Y:S01]  /*1380*/  CS2R R30, SRZ ;  /* 0x00000000001e7805 */ /* 0x000fe2000001ff00 */
[----:B------:R-:W-:Y:S02]  /*1390*/  IMAD.MOV.U32 R20, RZ, RZ, R24 ;  /* 0x000000ffff147224 */ /* 0x000fe400078e0018 */
[----:B------:R-:W-:-:S07]  /*13a0*/  IMAD.MOV.U32 R21, RZ, RZ, R25 ;  /* 0x000000ffff157224 */ /* 0x000fce00078e0019 */
.L_x_17:
[----:B------:R-:W-:Y:S01]  /*13b0*/  IMAD.MOV.U32 R46, RZ, RZ, R42 ;  /* 0x000000ffff2e7224 */ /* 0x000fe200078e002a */
[----:B------:R-:W-:Y:S01]  /*13c0*/  IADD3 R20, P0, PT, R20, -0x1, RZ ;  /* 0xffffffff14147810 */ /* 0x000fe20007f1e0ff */
[----:B------:R-:W-:Y:S01]  /*13d0*/  BSSY.RECONVERGENT B4, `(.L_x_15) ;  /* 0x0000022000047945 */ /* 0x000fe20003800200 */
[----:B------:R-:W-:Y:S01]  /*13e0*/  IMAD.MOV.U32 R7, RZ, RZ, R41 ;  /* 0x000000ffff077224 */ /* 0x000fe200078e0029 */
[----:B0-----:R-:W0:Y:S01]  /*13f0*/  I2F.F64.S64 R2, R46 ;  /* 0x0000002e00027312 */ /* 0x001e220000301c00 */
[----:B------:R-:W-:Y:S01]  /*1400*/  IADD3.X R21, PT, PT, R21, -0x1, RZ, P0, !PT ;  /* 0xffffffff15157810 */ /* 0x000fe200007fe4ff */
[----:B------:R-:W-:Y:S01]  /*1410*/  IMAD.MOV.U32 R14, RZ, RZ, R32 ;  /* 0x000000ffff0e7224 */ /* 0x000fe200078e0020 */
[----:B------:R-:W-:Y:S01]  /*1420*/  ISETP.NE.U32.AND P0, PT, R20, RZ, PT ;  /* 0x000000ff1400720c */ /* 0x000fe20003f05070 */
[----:B-1----:R-:W-:-:S03]  /*1430*/  IMAD.MOV.U32 R41, RZ, RZ, R33 ;  /* 0x000000ffff297224 */ /* 0x002fc600078e0021 */
[----:B------:R-:W-:Y:S01]  /*1440*/  ISETP.NE.AND.EX P0, PT, R21, RZ, PT, P0 ;  /* 0x000000ff1500720c */ /* 0x000fe20003f05300 */
[----:B0-----:R-:W-:-:S08]  /*1450*/  DMUL R50, R22, R2 ;  /* 0x0000000216327228 */ /* 0x001fd00000000000 */
[----:B------:R-:W-:-:S14]  /*1460*/  DSETP.NEU.AND P1, PT, |R50|, +INF , PT ;  /* 0x7ff000003200742a */ /* 0x000fdc0003f2d200 */
[----:B------:R-:W-:Y:S01]  /*1470*/  @!P1 DMUL R4, RZ, R50 ;  /* 0x00000032ff049228 */ /* 0x000fe20000000000 */
[----:B------:R-:W-:Y:S01]  /*1480*/  @!P1 IMAD.MOV.U32 R0, RZ, RZ, RZ ;  /* 0x000000ffff009224 */ /* 0x000fe200078e00ff */
[----:B------:R-:W-:Y:S09]  /*1490*/  @!P1 BRA `(.L_x_16) ;  /* 0x0000000000549947 */ /* 0x000ff20003800000 */
[----:B------:R-:W-:Y:S01]  /*14a0*/  UMOV UR4, 0x6dc9c883 ;  /* 0x6dc9c88300047882 */ /* 0x000fe20000000000 */
[----:B------:R-:W-:Y:S01]  /*14b0*/  UMOV UR5, 0x3fe45f30 ;  /* 0x3fe45f3000057882 */ /* 0x000fe20000000000 */
[C---:B------:R-:W-:Y:S02]  /*14c0*/  DSETP.GE.AND P1, PT, |R50|.reuse, 2.14748364800000000000e+09, PT ;  /* 0x41e000003200742a */ /* 0x040fe40003f26200 */
[----:B------:R-:W-:Y:S01]  /*14d0*/  DMUL R2, R50, UR4 ;  /* 0x0000000432027c28 */ /* 0x000fe20008000000 */
[----:B------:R-:W-:Y:S01]  /*14e0*/  UMOV UR4, 0x54442d18 ;  /* 0x54442d1800047882 */ /* 0x000fe20000000000 */
[----:B------:R-:W-:-:S04]  /*14f0*/  UMOV UR5, 0x3ff921fb ;  /* 0x3ff921fb00057882 */ /* 0x000fc80000000000 */
[----:B------:R-:W0:Y:S08]  /*1500*/  F2I.F64 R0, R2 ;  /* 0x0000000200007311 */ /* 0x000e300000301100 */
[----:B0-----:R-:W0:Y:S02]  /*1510*/  I2F.F64 R4, R0 ;  /* 0x0000000000047312 */ /* 0x001e240000201c00 */
[----:B0-----:R-:W-:Y:S01]  /*1520*/  DFMA R8, R4, -UR4, R50 ;  /* 0x8000000404087c2b */ /* 0x001fe20008000032 */
[----:B------:R-:W-:Y:S01]  /*1530*/  UMOV UR4, 0x33145c00 ;  /* 0x33145c0000047882 */ /* 0x000fe20000000000 */
[----:B------:R-:W-:-:S06]  /*1540*/  UMOV UR5, 0x3c91a626 ;  /* 0x3c91a62600057882 */ /* 0x000fcc0000000000 */
[----:B------:R-:W-:Y:S01]  /*1550*/  DFMA R8, R4, -UR4, R8 ;  /* 0x8000000404087c2b */ /* 0x000fe20008000008 */
[----:B------:R-:W-:Y:S01]  /*1560*/  UMOV UR4, 0x252049c0 ;  /* 0x252049c000047882 */ /* 0x000fe20000000000 */
[----:B------:R-:W-:-:S06]  /*1570*/  UMOV UR5, 0x397b839a ;  /* 0x397b839a00057882 */ /* 0x000fcc0000000000 */
[----:B------:R-:W-:Y:S01]  /*1580*/  DFMA R4, R4, -UR4, R8 ;  /* 0x8000000404047c2b */ /* 0x000fe20008000008 */
[----:B------:R-:W-:Y:S10]  /*1590*/  @!P1 BRA `(.L_x_16) ;  /* 0x0000000000149947 */ /* 0x000ff40003800000 */
[----:B------:R-:W-:Y:S01]  /*15a0*/  IMAD.MOV.U32 R2, RZ, RZ, R50 ;  /* 0x000000ffff027224 */ /* 0x000fe200078e0032 */
[----:B------:R-:W-:-:S07]  /*15b0*/  MOV R46, 0x15d0 ;  /* 0x000015d0002e7802 */ /* 0x000fce0000000f00 */
[----:B------:R-:W-:Y:S05]  /*15c0*/  CALL.REL.NOINC `($_Z12DoWorkKernelmP16cudaRandomWalkerPmS1_S1_S1_S1_PdS2_S2_$__internal_trig_reduction_slowpathd) ;  /* 0x0000006000007944 */ /* 0x000fea0003c00000 */
[----:B------:R-:W-:Y:S02]  /*15d0*/  IMAD.MOV.U32 R4, RZ, RZ, R2 ;  /* 0x000000ffff047224 */ /* 0x000fe400078e0002 */
[----:B------:R-:W-:-:S07]  /*15e0*/  IMAD.MOV.U32 R5, RZ, RZ, R3 ;  /* 0x000000ffff057224 */ /* 0x000fce00078e0003 */
.L_x_16:
[----:B------:R-:W-:Y:S05]  /*15f0*/  BSYNC.RECONVERGENT B4 ;  /* 0x0000000000047941 */ /* 0x000fea0003800200 */
.L_x_15:
[----:B------:R-:W-:Y:S01]  /*1600*/  SHF.R.U32.HI R2, RZ, 0x2, R37 ;  /* 0x00000002ff027819 */ /* 0x000fe20000011625 */
[----:B------:R-:W-:Y:S01]  /*1610*/  IMAD.SHL.U32 R3, R41, 0x10, RZ ;  /* 0x0000001029037824 */ /* 0x000fe200078e00ff */
[----:B------:R-:W-:Y:S01]  /*1620*/  SHF.R.U32.HI R9, RZ, 0x2, R40 ;  /* 0x00000002ff097819 */ /* 0x000fe20000011628 */
[----:B------:R-:W-:Y:S01]  /*1630*/  IMAD.MOV.U32 R10, RZ, RZ, -0x3e107ad8 ;  /* 0xc1ef8528ff0a7424 */ /* 0x000fe200078e00ff */
[----:B------:R-:W-:Y:S01]  /*1640*/  LOP3.LUT R2, R2, R37, RZ, 0x3c, !PT ;  /* 0x0000002502027212 */ /* 0x000fe200078e3cff */
[----:B------:R-:W-:Y:S01]  /*1650*/  IMAD.MOV.U32 R11, RZ, RZ, 0x3e21eea7 ;  /* 0x3e21eea7ff0b7424 */ /* 0x000fe200078e00ff */
[----:B------:R-:W-:Y:S01]  /*1660*/  LOP3.LUT R9, R9, R40, RZ, 0x3c, !PT ;  /* 0x0000002809097212 */ /* 0x000fe200078e3cff */
[----:B------:R-:W-:Y:S01]  /*1670*/  IMAD.MOV.U32 R36, RZ, RZ, 0x2cb0d246 ;  /* 0x2cb0d246ff247424 */ /* 0x000fe200078e00ff */
[----:B------:R-:W-:Y:S01]  /*1680*/  UMOV UR4, 0x20fd8164 ;  /* 0x20fd816400047882 */ /* 0x000fe20000000000 */
[C---:B------:R-:W-:Y:S01]  /*1690*/  IMAD.SHL.U32 R6, R2.reuse, 0x2, RZ ;  /* 0x0000000202067824 */ /* 0x040fe200078e00ff */
[----:B------:R-:W-:Y:S01]  /*16a0*/  UMOV UR5, 0x3da8ff83 ;  /* 0x3da8ff8300057882 */ /* 0x000fe20000000000 */
[----:B------:R-:W-:Y:S01]  /*16b0*/  IMAD.MOV.U32 R37, RZ, RZ, 0x3e5ae5f1 ;  /* 0x3e5ae5f1ff257424 */ /* 0x000fe200078e00ff */
[----:B------:R-:W-:Y:S01]  /*16c0*/  UMOV UR6, 0xf9785eba ;  /* 0xf9785eba00067882 */ /* 0x000fe20000000000 */
[----:B------:R-:W-:Y:S01]  /*16d0*/  UMOV UR7, 0x3de5db65 ;  /* 0x3de5db6500077882 */ /* 0x000fe20000000000 */
[----:B------:R-:W-:Y:S01]  /*16e0*/  LOP3.LUT R2, R2, R6, R3, 0x96, !PT ;  /* 0x0000000602027212 */ /* 0x000fe200078e9603 */
[----:B------:R-:W-:Y:S01]  /*16f0*/  IMAD.SHL.U32 R3, R9, 0x2, RZ ;  /* 0x0000000209037824 */ /* 0x000fe200078e00ff */
[----:B------:R-:W-:Y:S01]  /*1700*/  IADD3 R48, P1, PT, R26, R28, RZ ;  /* 0x0000001c1a307210 */ /* 0x000fe20007f3e0ff */
[----:B------:R-:W-:Y:S01]  /*1710*/  IMAD.MOV.U32 R50, RZ, RZ, 0x0 ;  /* 0x00000000ff327424 */ /* 0x000fe200078e00ff */
[----:B------:R-:W-:Y:S01]  /*1720*/  LOP3.LUT R2, R2, R41, RZ, 0x3c, !PT ;  /* 0x0000002902027212 */ /* 0x000fe200078e3cff */
[----:B------:R-:W-:Y:S01]  /*1730*/  IMAD.MOV.U32 R51, RZ, RZ, 0x3ca00000 ;  /* 0x3ca00000ff337424 */ /* 0x000fe200078e00ff */
[----:B------:R-:W-:Y:S01]  /*1740*/  LOP3.LUT P2, RZ, R0, 0x2, RZ, 0xc0, !PT ;  /* 0x0000000200ff7812 */ /* 0x000fe2000784c0ff */
[----:B------:R-:W-:-:S02]  /*1750*/  IMAD.X R49, R27, 0x1, R29, P1 ;  /* 0x000000011b317824 */ /* 0x000fc400008e061d */
[----:B------:R-:W-:Y:S02]  /*1760*/  IMAD.SHL.U32 R6, R2, 0x10, RZ ;  /* 0x0000001002067824 */ /* 0x000fe400078e00ff */
[----:B------:R-:W-:Y:S02]  /*1770*/  IMAD.MOV.U32 R40, RZ, RZ, R32 ;  /* 0x000000ffff287224 */ /* 0x000fe400078e0020 */
[----:B------:R-:W-:Y:S01]  /*1780*/  I2F.F64.S64 R48, R48 ;  /* 0x0000003000307312 */ /* 0x000fe20000301c00 */
[----:B------:R-:W-:Y:S01]  /*1790*/  LOP3.LUT R3, R9, R3, R6, 0x96, !PT ;  /* 0x0000000309037212 */ /* 0x000fe200078e9606 */
[----:B------:R-:W-:Y:S01]  /*17a0*/  VIADD R6, R15, 0xda01eba2 ;  /* 0xda01eba20f067836 */ /* 0x000fe20000000000 */
[----:B------:R-:W-:Y:S01]  /*17b0*/  DMUL R8, R4, R4 ;  /* 0x0000000404087228 */ /* 0x000fe20000000000 */
[----:B------:R0:W-:Y:S01]  /*17c0*/  STG.E.64 desc[UR36][R38.64+0x20], R40 ;  /* 0x0000202826007986 */ /* 0x0001e2000c101b24 */
[----:B------:R-:W-:Y:S01]  /*17d0*/  LOP3.LUT R33, R3, R2, RZ, 0x3c, !PT ;  /* 0x0000000203217212 */ /* 0x000fe200078e3cff */
[--C-:B------:R-:W-:Y:S01]  /*17e0*/  IMAD.MOV.U32 R32, RZ, RZ, R2.reuse ;  /* 0x000000ffff207224 */ /* 0x100fe200078e0002 */
[C---:B------:R-:W-:Y:S01]  /*17f0*/  IADD3 R3, PT, PT, R15.reuse, -0x26039c23, R2 ;  /* 0xd9fc63dd0f037810 */ /* 0x040fe20007ffe002 */
[----:B------:R2:W-:Y:S01]  /*1800*/  STG.E.64 desc[UR36][R38.64+0x18], R6 ;  /* 0x0000180626007986 */ /* 0x0005e2000c101b24 */
[----:B------:R-:W-:-:S02]  /*1810*/  VIADD R15, R15, 0xb0f8a ;  /* 0x000b0f8a0f0f7836 */ /* 0x000fc40000000000 */
[----:B------:R-:W-:Y:S01]  /*1820*/  IMAD.IADD R44, R33, 0x1, R6 ;  /* 0x00000001212c7824 */ /* 0x000fe200078e0206 */
[C---:B------:R-:W-:Y:S01]  /*1830*/  DFMA R10, R8.reuse, -UR4, R10 ;  /* 0x80000004080a7c2b */ /* 0x040fe2000800000a */
[----:B------:R-:W-:Y:S01]  /*1840*/  UMOV UR4, 0x8e06e6d9 ;  /* 0x8e06e6d900047882 */ /* 0x000fe20000000000 */
[C---:B------:R-:W-:Y:S01]  /*1850*/  DFMA R36, R8.reuse, UR6, -R36 ;  /* 0x0000000608247c2b */ /* 0x040fe20008000824 */
[----:B------:R-:W-:Y:S01]  /*1860*/  IMAD.WIDE.U32 R44, R44, 0x200000, RZ ;  /* 0x002000002c2c7825 */ /* 0x000fe200078e00ff */
[----:B------:R-:W-:Y:S01]  /*1870*/  UMOV UR5, 0x3e927e4f ;  /* 0x3e927e4f00057882 */ /* 0x000fe20000000000 */
[----:B------:R-:W-:Y:S01]  /*1880*/  UMOV UR6, 0x11110818 ;  /* 0x1111081800067882 */ /* 0x000fe20000000000 */
[----:B------:R-:W-:Y:S01]  /*1890*/  UMOV UR7, 0x3f811111 ;  /* 0x3f81111100077882 */ /* 0x000fe20000000000 */
[----:B0-----:R-:W-:Y:S01]  /*18a0*/  IMAD.MOV.U32 R40, RZ, RZ, R14 ;  /* 0x000000ffff287224 */ /* 0x001fe200078e000e */
[----:B------:R-:W-:Y:S01]  /*18b0*/  LOP3.LUT R44, R44, R3, RZ, 0x3c, !PT ;  /* 0x000000032c2c7212 */ /* 0x000fe200078e3cff */
[C---:B------:R-:W-:Y:S01]  /*18c0*/  DFMA R10, R8.reuse, R10, -UR4 ;  /* 0x80000004080a7e2b */ /* 0x040fe2000800000a */
[----:B------:R-:W-:Y:S01]  /*18d0*/  UMOV UR4, 0x69ace392 ;  /* 0x69ace39200047882 */ /* 0x000fe20000000000 */
[----:B------:R-:W-:Y:S01]  /*18e0*/  UMOV UR5, 0x3ec71de3 ;  /* 0x3ec71de300057882 */ /* 0x000fe20000000000 */
[----:B------:R-:W-:Y:S01]  /*18f0*/  LOP3.LUT R3, R0, 0x1, RZ, 0xc0, !PT ;  /* 0x0000000100037812 */ /* 0x000fe200078ec0ff */
[C---:B------:R-:W-:Y:S01]  /*1900*/  DFMA R36, R8.reuse, R36, UR4 ;  /* 0x0000000408247e2b */ /* 0x040fe20008000024 */
[----:B------:R-:W0:Y:S01]  /*1910*/  I2F.F64.U64 R44, R44 ;  /* 0x0000002c002c7312 */ /* 0x000e220000301800 */
[----:B------:R-:W-:Y:S01]  /*1920*/  UMOV UR4, 0x19ddbce9 ;  /* 0x19ddbce900047882 */ /* 0x000fe20000000000 */
[----:B------:R-:W-:Y:S01]  /*1930*/  UMOV UR5, 0x3efa01a0 ;  /* 0x3efa01a000057882 */ /* 0x000fe20000000000 */
[----:B------:R-:W-:Y:S01]  /*1940*/  ISETP.NE.U32.AND P1, PT, R3, 0x1, PT ;  /* 0x000000010300780c */ /* 0x000fe20003f25070 */
[C---:B------:R-:W-:Y:S01]  /*1950*/  DFMA R10, R8.reuse, R10, UR4 ;  /* 0x00000004080a7e2b */ /* 0x040fe2000800000a */
[----:B------:R-:W-:Y:S01]  /*1960*/  UMOV UR4, 0x19db62a1 ;  /* 0x19db62a100047882 */ /* 0x000fe20000000000 */
[----:B------:R-:W-:Y:S01]  /*1970*/  UMOV UR5, 0x3f2a01a0 ;  /* 0x3f2a01a000057882 */ /* 0x000fe20000000000 */
[----:B------:R-:W-:Y:S01]  /*1980*/  IMAD.MOV.U32 R3, RZ, RZ, R33 ;  /* 0x000000ffff037224 */ /* 0x000fe200078e0021 */
[----:B------:R-:W-:Y:S01]  /*1990*/  DFMA R36, R8, R36, -UR4 ;  /* 0x8000000408247e2b */ /* 0x000fe20008000024 */
[----:B------:R-:W-:Y:S01]  /*19a0*/  UMOV UR4, 0x16c15d47 ;  /* 0x16c15d4700047882 */ /* 0x000fe20000000000 */
[----:B------:R-:W-:-:S02]  /*19b0*/  UMOV UR5, 0x3f56c16c ;  /* 0x3f56c16c00057882 */ /* 0x000fc40000000000 */
[----:B------:R-:W-:Y:S01]  /*19c0*/  DFMA R10, R8, R10, -UR4 ;  /* 0x80000004080a7e2b */ /* 0x000fe2000800000a */
[----:B------:R-:W-:Y:S01]  /*19d0*/  UMOV UR4, 0x55555551 ;  /* 0x5555555100047882 */ /* 0x000fe20000000000 */
[----:B------:R-:W-:Y:S01]  /*19e0*/  UMOV UR5, 0x3fa55555 ;  /* 0x3fa5555500057882 */ /* 0x000fe20000000000 */
[----:B0-----:R-:W-:Y:S01]  /*19f0*/  DFMA R44, R44, R50, 5.5511151231257827021e-17 ;  /* 0x3c9000002c2c742b */ /* 0x001fe20000000032 */
[----:B------:R2:W-:Y:S01]  /*1a00*/  STG.E.64 desc[UR36][R38.64+0x28], R2 ;  /* 0x0000280226007986 */ /* 0x0005e2000c101b24 */
[----:B------:R-:W0:Y:S01]  /*1a10*/  I2F.F64.S64 R50, R26 ;  /* 0x0000001a00327312 */ /* 0x000e220000301c00 */
[C---:B------:R-:W-:Y:S01]  /*1a20*/  DFMA R36, R8.reuse, R36, UR6 ;  /* 0x0000000608247e2b */ /* 0x040fe20008000024 */
[----:B------:R-:W-:Y:S01]  /*1a30*/  UMOV UR6, 0x55555554 ;  /* 0x5555555400067882 */ /* 0x000fe20000000000 */
[----:B------:R-:W-:Y:S01]  /*1a40*/  UMOV UR7, 0x3fc55555 ;  /* 0x3fc5555500077882 */ /* 0x000fe20000000000 */
[----:B------:R-:W-:Y:S02]  /*1a50*/  DFMA R10, R8, R10, UR4 ;  /* 0x00000004080a7e2b */ /* 0x000fe4000800000a */
[----:B------:R-:W-:-:S03]  /*1a60*/  DMUL R44, R44, R48 ;  /* 0x000000302c2c7228 */ /* 0x000fc60000000000 */
[----:B------:R-:W-:-:S03]  /*1a70*/  DFMA R36, R8, R36, -UR6 ;  /* 0x8000000608247e2b */ /* 0x000fc60008000024 */
[----:B------:R-:W-:Y:S02]  /*1a80*/  DFMA R10, R8, R10, -0.5 ;  /* 0xbfe00000080a742b */ /* 0x000fe4000000000a */
[----:B0-----:R-:W-:-:S03]  /*1a90*/  DSETP.GTU.AND P3, PT, R44, R50, PT ;  /* 0x000000322c00722a */ /* 0x001fc60003f6c000 */
[----:B------:R-:W-:-:S03]  /*1aa0*/  DFMA R36, R8, R36, RZ ;  /* 0x000000240824722b */ /* 0x000fc600000000ff */
[----:B------:R-:W-:-:S05]  /*1ab0*/  DFMA R10, R8, R10, 1 ;  /* 0x3ff00000080a742b */ /* 0x000fca000000000a */
[----:B------:R-:W-:-:S03]  /*1ac0*/  DFMA R36, R36, R4, R4 ;  /* 0x000000042424722b */ /* 0x000fc60000000004 */
[----:B------:R-:W-:Y:S01]  /*1ad0*/  @P3 IADD3 R28, P4, PT, R28, -0x1, RZ ;  /* 0xffffffff1c1c3810 */ /* 0x000fe20007f9e0ff */
[----:B------:R-:W-:Y:S01]  /*1ae0*/  @P3 IMAD.MOV.U32 R45, RZ, RZ, 0x1 ;  /* 0x00000001ff2d3424 */ /* 0x000fe200078e00ff */
[----:B------:R-:W-:Y:S01]  /*1af0*/  @!P3 IADD3 R26, P5, PT, R26, -0x1, RZ ;  /* 0xffffffff1a1ab810 */ /* 0x000fe20007fbe0ff */
[----:B------:R-:W-:Y:S01]  /*1b00*/  @!P3 IMAD.MOV.U32 R45, RZ, RZ, -0x1 ;  /* 0xffffffffff2db424 */ /* 0x000fe200078e00ff */
[----:B------:R-:W-:Y:S01]  /*1b10*/  @P3 IADD3.X R29, PT, PT, R29, -0x1, RZ, P4, !PT ;  /* 0xffffffff1d1d3810 */ /* 0x000fe200027fe4ff */
[----:B------:R-:W-:Y:S01]  /*1b20*/  @P3 IMAD.MOV.U32 R0, RZ, RZ, RZ ;  /* 0x000000ffff003224 */ /* 0x000fe200078e00ff */
[----:B------:R-:W-:Y:S01]  /*1b30*/  @!P3 IADD3.X R27, PT, PT, R27, -0x1, RZ, P5, !PT ;  /* 0xffffffff1b1bb810 */ /* 0x000fe20002ffe4ff */
[----:B------:R-:W-:Y:S01]  /*1b40*/  @!P3 IMAD.MOV.U32 R0, RZ, RZ, -0x1 ;  /* 0xffffffffff00b424 */ /* 0x000fe200078e00ff */
[----:B------:R-:W-:Y:S01]  /*1b50*/  LOP3.LUT R9, R37, 0x80000000, RZ, 0x3c, !PT ;  /* 0x8000000025097812 */ /* 0x000fe200078e3cff */
[----:B------:R2:W-:Y:S01]  /*1b60*/  @P3 STG.E.64 desc[UR36][R38.64], R28 ;  /* 0x0000001c26003986 */ /* 0x0005e2000c101b24 */
[----:B------:R-:W-:-:S02]  /*1b70*/  FSEL R5, R11, R37, !P1 ;  /* 0x000000250b057208 */ /* 0x000fc40004800000 */
[----:B------:R-:W-:Y:S01]  /*1b80*/  FSEL R37, R9, R11, !P1 ;  /* 0x0000000b09257208 */ /* 0x000fe20004800000 */
[----:B------:R2:W-:Y:S01]  /*1b90*/  @!P3 STG.E.64 desc[UR36][R38.64+0x8], R26 ;  /* 0x0000081a2600b986 */ /* 0x0005e2000c101b24 */
[----:B------:R-:W-:Y:S02]  /*1ba0*/  @P2 LOP3.LUT R9, R5, 0x80000000, RZ, 0x3c, !PT ;  /* 0x8000000005092812 */ /* 0x000fe400078e3cff */
[----:B------:R-:W-:Y:S02]  /*1bb0*/  @P2 LOP3.LUT R11, R37, 0x80000000, RZ, 0x3c, !PT ;  /* 0x80000000250b2812 */ /* 0x000fe400078e3cff */
[----:B------:R-:W-:Y:S01]  /*1bc0*/  FSEL R4, R10, R36, !P1 ;  /* 0x000000240a047208 */ /* 0x000fe20004800000 */
[----:B------:R-:W-:Y:S01]  /*1bd0*/  @P2 IMAD.MOV.U32 R5, RZ, RZ, R9 ;  /* 0x000000ffff052224 */ /* 0x000fe200078e0009 */
[----:B------:R-:W-:Y:S01]  /*1be0*/  FSEL R36, R36, R10, !P1 ;  /* 0x0000000a24247208 */ /* 0x000fe20004800000 */
[----:B------:R-:W-:Y:S01]  /*1bf0*/  @P2 IMAD.MOV.U32 R37, RZ, RZ, R11 ;  /* 0x000000ffff252224 */ /* 0x000fe200078e000b */
[----:B------:R-:W-:-:S03]  /*1c00*/  IADD3 R42, P1, PT, R42, R45, RZ ;  /* 0x0000002d2a2a7210 */ /* 0x000fc60007f3e0ff */
[----:B------:R-:W-:Y:S02]  /*1c10*/  DADD R30, R4, R30 ;  /* 0x00000000041e7229 */ /* 0x000fe4000000001e */
[----:B------:R-:W-:Y:S01]  /*1c20*/  DADD R34, R36, R34 ;  /* 0x0000000024227229 */ /* 0x000fe20000000022 */
[----:B------:R-:W-:Y:S02]  /*1c30*/  IMAD.X R47, R47, 0x1, R0, P1 ;  /* 0x000000012f2f7824 */ /* 0x000fe400008e0600 */
[----:B------:R-:W-:Y:S01]  /*1c40*/  IMAD.MOV.U32 R37, RZ, RZ, R7 ;  /* 0x000000ffff257224 */ /* 0x000fe200078e0007 */
[----:B--2---:R-:W-:Y:S07]  /*1c50*/  @P0 BRA `(.L_x_17) ;  /* 0xfffffff400d40947 */ /* 0x004fee000383ffff */
[----:B------:R-:W-:Y:S05]  /*1c60*/  BSYNC.RECONVERGENT B3 ;  /* 0x0000000000037941 */ /* 0x000fea0003800200 */
.L_x_14:
[----:B------:R-:W-:Y:S02]  /*1c70*/  VIADD R36, R15, 0xd9f6dc18 ;  /* 0xd9f6dc180f247836 */ /* 0x000fe40000000000 */
[----:B------:R-:W-:Y:S02]  /*1c80*/  IMAD.MOV.U32 R40, RZ, RZ, R14 ;  /* 0x000000ffff287224 */ /* 0x000fe400078e000e */
[----:B------:R-:W-:-:S07]  /*1c90*/  IMAD.MOV.U32 R37, RZ, RZ, R7 ;  /* 0x000000ffff257224 */ /* 0x000fce00078e0007 */
.L_x_13:
[----:B------:R-:W-:Y:S05]  /*1ca0*/  BSYNC.RECONVERGENT B2 ;  /* 0x0000000000027941 */ /* 0x000fea0003800200 */
.L_x_12:
[----:B0-----:R-:W0:Y:S01]  /*1cb0*/  I2F.F64 R2, R42 ;  /* 0x0000002a00027312 */ /* 0x001e220000201c00 */
[----:B------:R-:W-:Y:S01]  /*1cc0*/  BSSY.RECONVERGENT B2, `(.L_x_18) ;  /* 0x0000019000027945 */ /* 0x000fe20003800200 */
        /* <DEDUP_REMOVED lines=23> */
[----:B-1----:R-:W-:Y:S05]  /*1e40*/  CALL.REL.NOINC `($_Z12DoWorkKernelmP16cudaRandomWalkerPmS1_S1_S1_S1_PdS2_S2_$__internal_trig_reduction_slowpathd) ;  /* 0x0000005400e07944 */ /* 0x002fea0003c00000 */
.L_x_19:
[----:B------:R-:W-:Y:S05]  /*1e50*/  BSYNC.RECONVERGENT B2 ;  /* 0x0000000000027941 */ /* 0x000fea0003800200 */
.L_x_18:
[----:B------:R-:W-:Y:S01]  /*1e60*/  SHF.R.U32.HI R4, RZ, 0x2, R37 ;  /* 0x00000002ff047819 */ /* 0x000fe20000011625 */
[----:B------:R-:W-:Y:S01]  /*1e70*/  IMAD.SHL.U32 R5, R33, 0x10, RZ ;  /* 0x0000001021057824 */ /* 0x000fe200078e00ff */
[----:B------:R-:W-:Y:S01]  /*1e80*/  SHF.R.U32.HI R7, RZ, 0x2, R40 ;  /* 0x00000002ff077819 */ /* 0x000fe20000011628 */
[----:B------:R-:W-:Y:S01]  /*1e90*/  IMAD.MOV.U32 R10, RZ, RZ, 0x2cb0d246 ;  /* 0x2cb0d246ff0a7424 */ /* 0x000fe200078e00ff */
[----:B------:R-:W-:Y:S01]  /*1ea0*/  LOP3.LUT R4, R4, R37, RZ, 0x3c, !PT ;  /* 0x0000002504047212 */ /* 0x000fe200078e3cff */
[----:B------:R-:W-:Y:S01]  /*1eb0*/  IMAD.MOV.U32 R11, RZ, RZ, 0x3e5ae5f1 ;  /* 0x3e5ae5f1ff0b7424 */ /* 0x000fe200078e00ff */
[----:B------:R-:W-:Y:S01]  /*1ec0*/  LOP3.LUT R7, R7, R40, RZ, 0x3c, !PT ;  /* 0x0000002807077212 */ /* 0x000fe200078e3cff */
[----:B-1----:R-:W-:Y:S01]  /*1ed0*/  VIADD R40, R36, 0xb0f8a ;  /* 0x000b0f8a24287836 */ /* 0x002fe20000000000 */
[----:B------:R-:W-:Y:S01]  /*1ee0*/  UMOV UR6, 0xf9785eba ;  /* 0xf9785eba00067882 */ /* 0x000fe20000000000 */
[----:B------:R-:W-:Y:S01]  /*1ef0*/  IMAD.SHL.U32 R6, R4, 0x2, RZ ;  /* 0x0000000204067824 */ /* 0x000fe200078e00ff */
[----:B------:R-:W-:Y:S01]  /*1f00*/  UMOV UR7, 0x3de5db65 ;  /* 0x3de5db6500077882 */ /* 0x000fe20000000000 */
[----:B------:R-:W-:Y:S01]  /*1f10*/  IMAD.MOV.U32 R8, RZ, RZ, -0x3e107ad8 ;  /* 0xc1ef8528ff087424 */ /* 0x000fe200078e00ff */
[----:B------:R-:W-:Y:S01]  /*1f20*/  IADD3 R44, P0, PT, R26, R28, RZ ;  /* 0x0000001c1a2c7210 */ /* 0x000fe20007f1e0ff */
[----:B------:R-:W-:Y:S01]  /*1f30*/  IMAD.MOV.U32 R9, RZ, RZ, 0x3e21eea7 ;  /* 0x3e21eea7ff097424 */ /* 0x000fe200078e00ff */
[----:B------:R-:W-:Y:S01]  /*1f40*/  LOP3.LUT R6, R4, R6, R5, 0x96, !PT ;  /* 0x0000000604067212 */ /* 0x000fe200078e9605 */
[----:B------:R-:W-:Y:S01]  /*1f50*/  IMAD.SHL.U32 R5, R7, 0x2, RZ ;  /* 0x0000000207057824 */ /* 0x000fe200078e00ff */
[----:B------:R-:W-:Y:S01]  /*1f60*/  UMOV UR4, 0x20fd8164 ;  /* 0x20fd816400047882 */ /* 0x000fe20000000000 */
[----:B------:R-:W-:Y:S01]  /*1f70*/  UMOV UR5, 0x3da8ff83 ;  /* 0x3da8ff8300057882 */ /* 0x000fe20000000000 */
[----:B------:R-:W-:Y:S01]  /*1f80*/  LOP3.LUT R6, R6, R33, RZ, 0x3c, !PT ;  /* 0x0000002106067212 */ /* 0x000fe200078e3cff */
[----:B------:R-:W-:Y:S01]  /*1f90*/  IMAD.X R45, R27, 0x1, R29, P0 ;  /* 0x000000011b2d7824 */ /* 0x000fe200000e061d */
[----:B------:R-:W-:Y:S01]  /*1fa0*/  LOP3.LUT P1, RZ, R0, 0x2, RZ, 0xc0, !PT ;  /* 0x0000000200ff7812 */ /* 0x000fe2000782c0ff */
[----:B------:R-:W-:Y:S01]  /*1fb0*/  IMAD.MOV.U32 R20, RZ, RZ, 0x0 ;  /* 0x00000000ff147424 */ /* 0x000fe200078e00ff */
[----:B------:R-:W-:Y:S01]  /*1fc0*/  IADD3 R21, PT, PT, R36, 0x587c5, R6 ;  /* 0x000587c524157810 */ /* 0x000fe20007ffe006 */
[----:B------:R-:W-:Y:S01]  /*1fd0*/  IMAD.SHL.U32 R4, R6, 0x10, RZ ;  /* 0x0000001006047824 */ /* 0x000fe200078e00ff */
[----:B------:R-:W-:Y:S01]  /*1fe0*/  BSSY.RECONVERGENT B2, `(.L_x_20) ;  /* 0x00000e5000027945 */ /* 0x000fe20003800200 */
[----:B------:R-:W-:Y:S01]  /*1ff0*/  I2F.F64.S64 R44, R44 ;  /* 0x0000002c002c7312 */ /* 0x000fe20000301c00 */
[----:B------:R-:W-:-:S02]  /*2000*/  IMAD.MOV.U32 R49, RZ, RZ, 0x1 ;  /* 0x00000001ff317424 */ /* 0x000fc400078e00ff */
[----:B------:R-:W-:Y:S01]  /*2010*/  LOP3.LUT R7, R7, R5, R4, 0x96, !PT ;  /* 0x0000000507077212 */ /* 0x000fe200078e9604 */
[----:B------:R-:W-:Y:S01]  /*2020*/  DMUL R4, R2, R2 ;  /* 0x0000000202047228 */ /* 0x000fe20000000000 */
[----:B------:R-:W-:Y:S02]  /*2030*/  IMAD.MOV.U32 R52, RZ, RZ, R24 ;  /* 0x000000ffff347224 */ /* 0x000fe400078e0018 */
[----:B------:R-:W-:Y:S01]  /*2040*/  LOP3.LUT R7, R7, R6, RZ, 0x3c, !PT ;  /* 0x0000000607077212 */ /* 0x000fe200078e3cff */
[----:B------:R-:W-:-:S04]  /*2050*/  IMAD.MOV.U32 R50, RZ, RZ, R25 ;  /* 0x000000ffff327224 */ /* 0x000fc800078e0019 */
[----:B------:R-:W-:Y:S01]  /*2060*/  IMAD.IADD R14, R7, 0x1, R40 ;  /* 0x00000001070e7824 */ /* 0x000fe200078e0228 */
[C---:B------:R-:W-:Y:S01]  /*2070*/  DFMA R10, R4.reuse, UR6, -R10 ;  /* 0x00000006040a7c2b */ /* 0x040fe2000800080a */
[----:B------:R-:W-:Y:S01]  /*2080*/  UMOV UR6, 0x69ace392 ;  /* 0x69ace39200067882 */ /* 0x000fe20000000000 */
[C---:B------:R-:W-:Y:S01]  /*2090*/  DFMA R8, R4.reuse, -UR4, R8 ;  /* 0x8000000404087c2b */ /* 0x040fe20008000008 */
[----:B------:R-:W-:Y:S01]  /*20a0*/  IMAD.WIDE.U32 R14, R14, 0x200000, RZ ;  /* 0x002000000e0e7825 */ /* 0x000fe200078e00ff */
[----:B------:R-:W-:Y:S01]  /*20b0*/  UMOV UR7, 0x3ec71de3 ;  /* 0x3ec71de300077882 */ /* 0x000fe20000000000 */
[----:B------:R-:W-:Y:S01]  /*20c0*/  UMOV UR4, 0x8e06e6d9 ;  /* 0x8e06e6d900047882 */ /* 0x000fe20000000000 */
[----:B------:R-:W-:Y:S01]  /*20d0*/  UMOV UR5, 0x3e927e4f ;  /* 0x3e927e4f00057882 */ /* 0x000fe20000000000 */
[----:B------:R-:W-:Y:S01]  /*20e0*/  LOP3.LUT R14, R14, R21, RZ, 0x3c, !PT ;  /* 0x000000150e0e7212 */ /* 0x000fe200078e3cff */
[C---:B------:R-:W-:Y:S01]  /*20f0*/  DFMA R10, R4.reuse, R10, UR6 ;  /* 0x00000006040a7e2b */ /* 0x040fe2000800000a */
[----:B------:R-:W-:Y:S01]  /*2100*/  IMAD.MOV.U32 R21, RZ, RZ, 0x3ca00000 ;  /* 0x3ca00000ff157424 */ /* 0x000fe200078e00ff */
[C---:B------:R-:W-:Y:S01]  /*2110*/  DFMA R8, R4.reuse, R8, -UR4 ;  /* 0x8000000404087e2b */ /* 0x040fe20008000008 */
[----:B------:R-:W-:Y:S01]  /*2120*/  UMOV UR6, 0x19db62a1 ;  /* 0x19db62a100067882 */ /* 0x000fe20000000000 */
[----:B------:R-:W-:Y:S01]  /*2130*/  UMOV UR7, 0x3f2a01a0 ;  /* 0x3f2a01a000077882 */ /* 0x000fe20000000000 */
[----:B------:R-:W0:Y:S01]  /*2140*/  I2F.F64.U64 R14, R14 ;  /* 0x0000000e000e7312 */ /* 0x000e220000301800 */
[----:B------:R-:W-:Y:S01]  /*2150*/  UMOV UR4, 0x19ddbce9 ;  /* 0x19ddbce900047882 */ /* 0x000fe20000000000 */
[----:B------:R-:W-:Y:S01]  /*2160*/  UMOV UR5, 0x3efa01a0 ;  /* 0x3efa01a000057882 */ /* 0x000fe20000000000 */
[----:B------:R-:W-:-:S02]  /*2170*/  DFMA R10, R4, R10, -UR6 ;  /* 0x80000006040a7e2b */ /* 0x000fc4000800000a */
[----:B------:R-:W-:Y:S01]  /*2180*/  DFMA R8, R4, R8, UR4 ;  /* 0x0000000404087e2b */ /* 0x000fe20008000008 */
[----:B------:R-:W-:Y:S01]  /*2190*/  UMOV UR4, 0x11110818 ;  /* 0x1111081800047882 */ /* 0x000fe20000000000 */
[----:B------:R-:W-:-:S04]  /*21a0*/  UMOV UR5, 0x3f811111 ;  /* 0x3f81111100057882 */ /* 0x000fc80000000000 */
[----:B------:R-:W-:Y:S01]  /*21b0*/  DFMA R10, R4, R10, UR4 ;  /* 0x00000004040a7e2b */ /* 0x000fe2000800000a */
[----:B------:R-:W-:Y:S01]  /*21c0*/  UMOV UR4, 0x16c15d47 ;  /* 0x16c15d4700047882 */ /* 0x000fe20000000000 */
[----:B------:R-:W-:Y:S01]  /*21d0*/  UMOV UR5, 0x3f56c16c ;  /* 0x3f56c16c00057882 */ /* 0x000fe20000000000 */
[----:B0-----:R-:W-:Y:S01]  /*21e0*/  DFMA R14, R14, R20, 5.5511151231257827021e-17 ;  /* 0x3c9000000e0e742b */ /* 0x001fe20000000014 */
[----:B------:R-:W0:Y:S01]  /*21f0*/  I2F.F64.S64 R20, R26 ;  /* 0x0000001a00147312 */ /* 0x000e220000301c00 */
[C---:B------:R-:W-:Y:S01]  /*2200*/  DFMA R8, R4.reuse, R8, -UR4 ;  /* 0x8000000404087e2b */ /* 0x040fe20008000008 */
[----:B------:R-:W-:Y:S01]  /*2210*/  UMOV UR4, 0x55555554 ;  /* 0x5555555400047882 */ /* 0x000fe20000000000 */
[----:B------:R-:W-:Y:S02]  /*2220*/  UMOV UR5, 0x3fc55555 ;  /* 0x3fc5555500057882 */ /* 0x000fe40000000000 */
[----:B------:R-:W-:Y:S01]  /*2230*/  DFMA R10, R4, R10, -UR4 ;  /* 0x80000004040a7e2b */ /* 0x000fe2000800000a */
[----:B------:R-:W-:Y:S01]  /*2240*/  UMOV UR4, 0x55555551 ;  /* 0x5555555100047882 */ /* 0x000fe20000000000 */
[----:B------:R-:W-:Y:S01]  /*2250*/  DMUL R14, R44, R14 ;  /* 0x0000000e2c0e7228 */ /* 0x000fe20000000000 */
[----:B------:R-:W-:-:S02]  /*2260*/  UMOV UR5, 0x3fa55555 ;  /* 0x3fa5555500057882 */ /* 0x000fc40000000000 */
[----:B------:R-:W-:-:S03]  /*2270*/  DFMA R8, R4, R8, UR4 ;  /* 0x0000000404087e2b */ /* 0x000fc60008000008 */
[----:B------:R-:W-:Y:S02]  /*2280*/  DFMA R10, R4, R10, RZ ;  /* 0x0000000a040a722b */ /* 0x000fe400000000ff */
[----:B0-----:R-:W-:-:S03]  /*2290*/  DSETP.GTU.AND P2, PT, R14, R20, PT ;  /* 0x000000140e00722a */ /* 0x001fc60003f4c000 */
[----:B------:R-:W-:-:S03]  /*22a0*/  DFMA R8, R4, R8, -0.5 ;  /* 0xbfe000000408742b */ /* 0x000fc60000000008 */
[----:B------:R-:W-:Y:S01]  /*22b0*/  DFMA R10, R10, R2, R2 ;  /* 0x000000020a0a722b */ /* 0x000fe20000000002 */
[----:B------:R-:W-:Y:S02]  /*22c0*/  SEL R49, R49, 0xffffffff, P2 ;  /* 0xffffffff31317807 */ /* 0x000fe40001000000 */
[----:B------:R-:W-:Y:S02]  /*22d0*/  LOP3.LUT R2, R0, 0x1, RZ, 0xc0, !PT ;  /* 0x0000000100027812 */ /* 0x000fe400078ec0ff */
[----:B------:R-:W-:Y:S01]  /*22e0*/  DFMA R8, R4, R8, 1 ;  /* 0x3ff000000408742b */ /* 0x000fe20000000008 */
[----:B------:R-:W-:Y:S02]  /*22f0*/  IADD3 R48, P3, PT, R49, R42, RZ ;  /* 0x0000002a31307210 */ /* 0x000fe40007f7e0ff */
[----:B------:R-:W-:Y:S02]  /*2300*/  @P2 IADD3 R28, P4, PT, R28, -0x1, RZ ;  /* 0xffffffff1c1c2810 */ /* 0x000fe40007f9e0ff */
[----:B------:R-:W-:Y:S01]  /*2310*/  @!P2 IADD3 R26, P5, PT, R26, -0x1, RZ ;  /* 0xffffffff1a1aa810 */ /* 0x000fe20007fbe0ff */
[----:B------:R-:W-:Y:S01]  /*2320*/  IMAD.MOV.U32 R46, RZ, RZ, R48 ;  /* 0x000000ffff2e7224 */ /* 0x000fe200078e0030 */
[----:B------:R-:W-:-:S02]  /*2330*/  @P2 IADD3.X R29, PT, PT, R29, -0x1, RZ, P4, !PT ;  /* 0xffffffff1d1d2810 */ /* 0x000fc400027fe4ff */
[----:B------:R-:W-:Y:S02]  /*2340*/  @!P2 IADD3.X R27, PT, PT, R27, -0x1, RZ, P5, !PT ;  /* 0xffffffff1b1ba810 */ /* 0x000fe40002ffe4ff */
[----:B------:R-:W-:Y:S01]  /*2350*/  ISETP.NE.U32.AND P0, PT, R2, 0x1, PT ;  /* 0x000000010200780c */ /* 0x000fe20003f05070 */
[----:B------:R0:W-:Y:S01]  /*2360*/  @P2 STG.E.64 desc[UR36][R38.64], R28 ;  /* 0x0000001c26002986 */ /* 0x0001e2000c101b24 */
[----:B------:R-:W-:Y:S02]  /*2370*/  LOP3.LUT R3, R11, 0x80000000, RZ, 0x3c, !PT ;  /* 0x800000000b037812 */ /* 0x000fe400078e3cff */
[----:B------:R-:W-:Y:S01]  /*2380*/  LEA.HI.X.SX32 R47, R49, R47, 0x1, P3 ;  /* 0x0000002f312f7211 */ /* 0x000fe200018f0eff */
[----:B------:R0:W-:Y:S01]  /*2390*/  @!P2 STG.E.64 desc[UR36][R38.64+0x8], R26 ;  /* 0x0000081a2600a986 */ /* 0x0001e2000c101b24 */
[----:B------:R-:W-:Y:S02]  /*23a0*/  IADD3 R5, P2, PT, R24, 0x1, RZ ;  /* 0x0000000118057810 */ /* 0x000fe40007f5e0ff */
[----:B------:R-:W-:Y:S01]  /*23b0*/  FSEL R15, R9, R11, !P0 ;  /* 0x0000000b090f7208 */ /* 0x000fe20004000000 */
[----:B------:R0:W-:Y:S01]  /*23c0*/  STG.E.64 desc[UR36][R38.64+0x10], R46 ;  /* 0x0000102e26007986 */ /* 0x0001e2000c101b24 */
[----:B------:R-:W-:-:S02]  /*23d0*/  FSEL R14, R8, R10, !P0 ;  /* 0x0000000a080e7208 */ /* 0x000fc40004000000 */
[----:B------:R-:W-:Y:S01]  /*23e0*/  FSEL R11, R3, R9, !P0 ;  /* 0x00000009030b7208 */ /* 0x000fe20004000000 */
[----:B------:R-:W-:Y:S01]  /*23f0*/  IMAD.X R9, RZ, RZ, R25, P2 ;  /* 0x000000ffff097224 */ /* 0x000fe200010e0619 */
[----:B------:R-:W-:Y:S02]  /*2400*/  FSEL R10, R10, R8, !P0 ;  /* 0x000000080a0a7208 */ /* 0x000fe40004000000 */
[----:B------:R-:W-:Y:S02]  /*2410*/  ISETP.NE.U32.AND P0, PT, R5, R18, PT ;  /* 0x000000120500720c */ /* 0x000fe40003f05070 */
[----:B------:R-:W-:Y:S02]  /*2420*/  @P1 LOP3.LUT R3, R15, 0x80000000, RZ, 0x3c, !PT ;  /* 0x800000000f031812 */ /* 0x000fe400078e3cff */
[----:B------:R-:W-:Y:S02]  /*2430*/  ISETP.NE.AND.EX P0, PT, R9, R19, PT, P0 ;  /* 0x000000130900720c */ /* 0x000fe40003f05300 */
[----:B------:R-:W-:Y:S01]  /*2440*/  @P1 LOP3.LUT R5, R11, 0x80000000, RZ, 0x3c, !PT ;  /* 0x800000000b051812 */ /* 0x000fe200078e3cff */
[----:B------:R-:W-:-:S04]  /*2450*/  @P1 IMAD.MOV.U32 R15, RZ, RZ, R3 ;  /* 0x000000ffff0f1224 */ /* 0x000fc800078e0003 */
[----:B------:R-:W-:Y:S02]  /*2460*/  @P1 IMAD.MOV.U32 R11, RZ, RZ, R5 ;  /* 0x000000ffff0b1224 */ /* 0x000fe400078e0005 */
[----:B------:R-:W-:-:S04]  /*2470*/  DADD R14, RZ, R14 ;  /* 0x00000000ff0e7229 */ /* 0x000fc8000000000e */
[----:B------:R-:W-:Y:S01]  /*2480*/  DADD R20, RZ, R10 ;  /* 0x00000000ff147229 */ /* 0x000fe2000000000a */
[----:B0-----:R-:W-:Y:S10]  /*2490*/  @!P0 BRA `(.L_x_21) ;  /* 0x0000000800648947 */ /* 0x001ff40003800000 */
[----:B------:R-:W-:Y:S01]  /*24a0*/  LOP3.LUT R37, RZ, R24, RZ, 0x33, !PT ;  /* 0x00000018ff257212 */ /* 0x000fe200078e33ff */
[----:B------:R-:W-:Y:S01]  /*24b0*/  BSSY.RECONVERGENT B3, `(.L_x_22) ;  /* 0x0000095000037945 */ /* 0x000fe20003800200 */
[----:B------:R-:W-:Y:S01]  /*24c0*/  LOP3.LUT R3, RZ, R25, RZ, 0x33, !PT ;  /* 0x00000019ff037212 */ /* 0x000fe200078e33ff */
[----:B------:R-:W-:Y:S01]  /*24d0*/  VIADD R0, R36, 0x161f14 ;  /* 0x00161f1424007836 */ /* 0x000fe20000000000 */
[----:B------:R-:W-:Y:S01]  /*24e0*/  IADD3 R37, P0, PT, R18, R37, RZ ;  /* 0x0000002512257210 */ /* 0x000fe20007f1e0ff */
[----:B------:R-:W-:Y:S02]  /*24f0*/  IMAD.MOV.U32 R38, RZ, RZ, R41 ;  /* 0x000000ffff267224 */ /* 0x000fe400078e0029 */
[----:B------:R-:W-:Y:S02]  /*2500*/  IMAD.MOV.U32 R39, RZ, RZ, R32 ;  /* 0x000000ffff277224 */ /* 0x000fe400078e0020 */
[----:B------:R-:W-:-:S08]  /*2510*/  IMAD.X R36, R19, 0x1, R3, P0 ;  /* 0x0000000113247824 */ /* 0x000fd000000e0603 */
.L_x_25:
[----:B0-----:R-:W-:Y:S01]  /*2520*/  IMAD.MOV.U32 R46, RZ, RZ, R48 ;  /* 0x000000ffff2e7224 */ /* 0x001fe200078e0030 */
[----:B------:R-:W-:Y:S01]  /*2530*/  BSSY.RECONVERGENT B4, `(.L_x_23) ;  /* 0x000001e000047945 */ /* 0x000fe20003800200 */
[----:B------:R-:W-:Y:S02]  /*2540*/  IMAD.MOV.U32 R41, RZ, RZ, R33 ;  /* 0x000000ffff297224 */ /* 0x000fe400078e0021 */
[----:B------:R-:W0:Y:S01]  /*2550*/  I2F.F64.S64 R2, R46 ;  /* 0x0000002e00027312 */ /* 0x000e220000301c00 */
[----:B------:R-:W-:Y:S02]  /*2560*/  IMAD.MOV.U32 R40, RZ, RZ, R0 ;  /* 0x000000ffff287224 */ /* 0x000fe400078e0000 */
[----:B------:R-:W-:Y:S02]  /*2570*/  IMAD.MOV.U32 R32, RZ, RZ, R6 ;  /* 0x000000ffff207224 */ /* 0x000fe400078e0006 */
[----:B------:R-:W-:Y:S01]  /*2580*/  IMAD.MOV.U32 R33, RZ, RZ, R7 ;  /* 0x000000ffff217224 */ /* 0x000fe200078e0007 */
        /* <DEDUP_REMOVED lines=24> */
.L_x_24:
[----:B------:R-:W-:Y:S05]  /*2710*/  BSYNC.RECONVERGENT B4 ;  /* 0x0000000000047941 */ /* 0x000fea0003800200 */
.L_x_23:
[----:B------:R-:W-:Y:S01]  /*2720*/  SHF.R.U32.HI R5, RZ, 0x2, R38 ;  /* 0x00000002ff057819 */ /* 0x000fe20000011626 */
[----:B------:R-:W-:Y:S01]  /*2730*/  IMAD.SHL.U32 R7, R33, 0x10, RZ ;  /* 0x0000001021077824 */ /* 0x000fe200078e00ff */
[----:B------:R-:W-:Y:S01]  /*2740*/  SHF.R.U32.HI R6, RZ, 0x2, R39 ;  /* 0x00000002ff067819 */ /* 0x000fe20000011627 */
[----:B------:R-:W-:Y:S01]  /*2750*/  IMAD.MOV.U32 R10, RZ, RZ, 0x2cb0d246 ;  /* 0x2cb0d246ff0a7424 */ /* 0x000fe200078e00ff */
[----:B------:R-:W-:Y:S01]  /*2760*/  LOP3.LUT R5, R5, R38, RZ, 0x3c, !PT ;  /* 0x0000002605057212 */ /* 0x000fe200078e3cff */
[----:B------:R-:W-:Y:S01]  /*2770*/  IMAD.MOV.U32 R11, RZ, RZ, 0x3e5ae5f1 ;  /* 0x3e5ae5f1ff0b7424 */ /* 0x000fe200078e00ff */
[----:B------:R-:W-:Y:S01]  /*2780*/  IADD3 R50, P0, PT, R26, R28, RZ ;  /* 0x0000001c1a327210 */ /* 0x000fe20007f1e0ff */
[----:B------:R-:W-:Y:S01]  /*2790*/  IMAD.MOV.U32 R38, RZ, RZ, 0x0 ;  /* 0x00000000ff267424 */ /* 0x000fe200078e00ff */
[----:B------:R-:W-:Y:S01]  /*27a0*/  UMOV UR4, 0xf9785eba ;  /* 0xf9785eba00047882 */ /* 0x000fe20000000000 */
[C---:B------:R-:W-:Y:S01]  /*27b0*/  IMAD.SHL.U32 R4, R5.reuse, 0x2, RZ ;  /* 0x0000000205047824 */ /* 0x040fe200078e00ff */
[----:B------:R-:W-:Y:S01]  /*27c0*/  UMOV UR5, 0x3de5db65 ;  /* 0x3de5db6500057882 */ /* 0x000fe20000000000 */
[----:B------:R-:W-:Y:S01]  /*27d0*/  IMAD.MOV.U32 R44, RZ, RZ, -0x3e107ad8 ;  /* 0xc1ef8528ff2c7424 */ /* 0x000fe200078e00ff */
[----:B------:R-:W0:Y:S01]  /*27e0*/  LDC R12, c[0x0][0x360] ;  /* 0x0000d800ff0c7b82 */ /* 0x000e220000000800 */
[----:B------:R-:W-:Y:S01]  /*27f0*/  IMAD.MOV.U32 R45, RZ, RZ, 0x3e21eea7 ;  /* 0x3e21eea7ff2d7424 */ /* 0x000fe200078e00ff */
[----:B------:R-:W-:Y:S01]  /*2800*/  LOP3.LUT R4, R5, R4, R7, 0x96, !PT ;  /* 0x0000000405047212 */ /* 0x000fe200078e9607 */
[----:B------:R-:W-:Y:S01]  /*2810*/  IMAD.X R51, R27, 0x1, R29, P0 ;  /* 0x000000011b337824 */ /* 0x000fe200000e061d */
[----:B------:R-:W-:Y:S01]  /*2820*/  LOP3.LUT R5, R6, R39, RZ, 0x3c, !PT ;  /* 0x0000002706057212 */ /* 0x000fe200078e3cff */
[----:B------:R-:W-:Y:S01]  /*2830*/  IMAD.MOV.U32 R39, RZ, RZ, 0x3ca00000 ;  /* 0x3ca00000ff277424 */ /* 0x000fe200078e00ff */
[----:B------:R-:W-:-:S02]  /*2840*/  LOP3.LUT R6, R4, R33, RZ, 0x3c, !PT ;  /* 0x0000002104067212 */ /* 0x000fc400078e3cff */
[----:B------:R-:W-:Y:S01]  /*2850*/  LOP3.LUT P1, RZ, R0, 0x2, RZ, 0xc0, !PT ;  /* 0x0000000200ff7812 */ /* 0x000fe2000782c0ff */
[C---:B------:R-:W-:Y:S01]  /*2860*/  IMAD.SHL.U32 R7, R5.reuse, 0x2, RZ ;  /* 0x0000000205077824 */ /* 0x040fe200078e00ff */
[----:B------:R-:W-:Y:S01]  /*2870*/  IADD3 R9, PT, PT, R40, -0x587c5, R6 ;  /* 0xfffa783b28097810 */ /* 0x000fe20007ffe006 */
[----:B------:R-:W-:Y:S01]  /*2880*/  IMAD.SHL.U32 R4, R6, 0x10, RZ ;  /* 0x0000001006047824 */ /* 0x000fe200078e00ff */
[----:B------:R-:W-:Y:S04]  /*2890*/  I2F.F64.S64 R50, R50 ;  /* 0x0000003200327312 */ /* 0x000fe80000301c00 */
[----:B------:R-:W-:-:S04]  /*28a0*/  LOP3.LUT R7, R5, R7, R4, 0x96, !PT ;  /* 0x0000000705077212 */ /* 0x000fc800078e9604 */
[----:B------:R-:W-:-:S05]  /*28b0*/  LOP3.LUT R7, R7, R6, RZ, 0x3c, !PT ;  /* 0x0000000607077212 */ /* 0x000fca00078e3cff */
[----:B------:R-:W-:-:S04]  /*28c0*/  IMAD.IADD R4, R40, 0x1, R7 ;  /* 0x0000000128047824 */ /* 0x000fc800078e0207 */
[----:B------:R-:W-:-:S03]  /*28d0*/  IMAD.WIDE.U32 R4, R4, 0x200000, RZ ;  /* 0x0020000004047825 */ /* 0x000fc600078e00ff */
[----:B------:R-:W-:Y:S01]  /*28e0*/  LOP3.LUT R8, R4, R9, RZ, 0x3c, !PT ;  /* 0x0000000904087212 */ /* 0x000fe200078e3cff */
[----:B------:R-:W-:Y:S01]  /*28f0*/  IMAD.MOV.U32 R9, RZ, RZ, R5 ;  /* 0x000000ffff097224 */ /* 0x000fe200078e0005 */
[----:B------:R-:W-:-:S05]  /*2900*/  DMUL R4, R2, R2 ;  /* 0x0000000202047228 */ /* 0x000fca0000000000 */
[----:B------:R-:W1:Y:S03]  /*2910*/  I2F.F64.U64 R8, R8 ;  /* 0x0000000800087312 */ /* 0x000e660000301800 */
[----:B------:R-:W-:Y:S01]  /*2920*/  DFMA R10, R4, UR4, -R10 ;  /* 0x00000004040a7c2b */ /* 0x000fe2000800080a */
[----:B------:R-:W-:Y:S01]  /*2930*/  UMOV UR4, 0x20fd8164 ;  /* 0x20fd816400047882 */ /* 0x000fe20000000000 */
[----:B------:R-:W-:Y:S01]  /*2940*/  UMOV UR5, 0x3da8ff83 ;  /* 0x3da8ff8300057882 */ /* 0x000fe20000000000 */
[----:B-1----:R-:W-:Y:S02]  /*2950*/  DFMA R38, R8, R38, 5.5511151231257827021e-17 ;  /* 0x3c9000000826742b */ /* 0x002fe40000000026 */
[C---:B------:R-:W-:Y:S01]  /*2960*/  DFMA R8, R4.reuse, -UR4, R44 ;  /* 0x8000000404087c2b */ /* 0x040fe2000800002c */
[----:B------:R-:W-:Y:S01]  /*2970*/  UMOV UR4, 0x69ace392 ;  /* 0x69ace39200047882 */ /* 0x000fe20000000000 */
[----:B------:R-:W-:Y:S01]  /*2980*/  UMOV UR5, 0x3ec71de3 ;  /* 0x3ec71de300057882 */ /* 0x000fe20000000000 */
[----:B------:R-:W1:Y:S01]  /*2990*/  I2F.F64.S64 R44, R26 ;  /* 0x0000001a002c7312 */ /* 0x000e620000301c00 */
[----:B------:R-:W-:Y:S01]  /*29a0*/  DFMA R10, R4, R10, UR4 ;  /* 0x00000004040a7e2b */ /* 0x000fe2000800000a */
[----:B------:R-:W-:Y:S01]  /*29b0*/  UMOV UR4, 0x8e06e6d9 ;  /* 0x8e06e6d900047882 */ /* 0x000fe20000000000 */
[----:B------:R-:W-:Y:S01]  /*29c0*/  UMOV UR5, 0x3e927e4f ;  /* 0x3e927e4f00057882 */ /* 0x000fe20000000000 */
[----:B------:R-:W-:-:S02]  /*29d0*/  DMUL R38, R50, R38 ;  /* 0x0000002632267228 */ /* 0x000fc40000000000 */
[C---:B------:R-:W-:Y:S01]  /*29e0*/  DFMA R8, R4.reuse, R8, -UR4 ;  /* 0x8000000404087e2b */ /* 0x040fe20008000008 */
[----:B------:R-:W-:Y:S01]  /*29f0*/  UMOV UR4, 0x19db62a1 ;  /* 0x19db62a100047882 */ /* 0x000fe20000000000 */
[----:B------:R-:W-:Y:S01]  /*2a00*/  UMOV UR5, 0x3f2a01a0 ;  /* 0x3f2a01a000057882 */ /* 0x000fe20000000000 */
[----:B------:R-:W0:Y:S01]  /*2a10*/  S2R R51, SR_TID.X ;  /* 0x0000000000337919 */ /* 0x000e220000002100 */
[C---:B------:R-:W-:Y:S01]  /*2a20*/  DFMA R10, R4.reuse, R10, -UR4 ;  /* 0x80000004040a7e2b */ /* 0x040fe2000800000a */
[----:B------:R-:W-:Y:S01]  /*2a30*/  UMOV UR4, 0x19ddbce9 ;  /* 0x19ddbce900047882 */ /* 0x000fe20000000000 */
[----:B------:R-:W-:Y:S02]  /*2a40*/  UMOV UR5, 0x3efa01a0 ;  /* 0x3efa01a000057882 */ /* 0x000fe40000000000 */
[----:B------:R-:W-:Y:S01]  /*2a50*/  DFMA R8, R4, R8, UR4 ;  /* 0x0000000404087e2b */ /* 0x000fe20008000008 */
[----:B------:R-:W-:Y:S01]  /*2a60*/  UMOV UR4, 0x11110818 ;  /* 0x1111081800047882 */ /* 0x000fe20000000000 */
[----:B------:R-:W-:Y:S01]  /*2a70*/  UMOV UR5, 0x3f811111 ;  /* 0x3f81111100057882 */ /* 0x000fe20000000000 */
[----:B-1----:R-:W-:-:S02]  /*2a80*/  DSETP.GTU.AND P2, PT, R38, R44, PT ;  /* 0x0000002c2600722a */ /* 0x002fc40003f4c000 */
[C---:B------:R-:W-:Y:S01]  /*2a90*/  DFMA R10, R4.reuse, R10, UR4 ;  /* 0x00000004040a7e2b */ /* 0x040fe2000800000a */
[----:B------:R-:W-:Y:S01]  /*2aa0*/  UMOV UR4, 0x16c15d47 ;  /* 0x16c15d4700047882 */ /* 0x000fe20000000000 */
[----:B------:R-:W-:Y:S01]  /*2ab0*/  UMOV UR5, 0x3f56c16c ;  /* 0x3f56c16c00057882 */ /* 0x000fe20000000000 */
[----:B------:R-:W1:Y:S01]  /*2ac0*/  LDC.64 R38, c[0x0][0x388] ;  /* 0x0000e200ff267b82 */ /* 0x000e620000000a00 */
[C---:B------:R-:W-:Y:S01]  /*2ad0*/  DFMA R8, R4.reuse, R8, -UR4 ;  /* 0x8000000404087e2b */ /* 0x040fe20008000008 */
[----:B------:R-:W-:Y:S01]  /*2ae0*/  UMOV UR4, 0x55555554 ;  /* 0x5555555400047882 */ /* 0x000fe20000000000 */
[----:B------:R-:W-:Y:S02]  /*2af0*/  UMOV UR5, 0x3fc55555 ;  /* 0x3fc5555500057882 */ /* 0x000fe40000000000 */
[----:B------:R-:W-:Y:S01]  /*2b00*/  DFMA R10, R4, R10, -UR4 ;  /* 0x80000004040a7e2b */ /* 0x000fe2000800000a */
[----:B------:R-:W-:Y:S01]  /*2b10*/  UMOV UR4, 0x55555551 ;  /* 0x5555555100047882 */ /* 0x000fe20000000000 */
[----:B------:R-:W-:-:S02]  /*2b20*/  UMOV UR5, 0x3fa55555 ;  /* 0x3fa5555500057882 */ /* 0x000fc40000000000 */
[C---:B------:R-:W-:Y:S01]  /*2b30*/  DFMA R8, R4.reuse, R8, UR4 ;  /* 0x0000000404087e2b */ /* 0x040fe20008000008 */
[----:B------:R-:W-:Y:S02]  /*2b40*/  @P2 IADD3 R28, P4, PT, R28, -0x1, RZ ;  /* 0xffffffff1c1c2810 */ /* 0x000fe40007f9e0ff */
[----:B------:R-:W-:Y:S01]  /*2b50*/  @!P2 IADD3 R26, P5, PT, R26, -0x1, RZ ;  /* 0xffffffff1a1aa810 */ /* 0x000fe20007fbe0ff */
[C---:B------:R-:W-:Y:S01]  /*2b60*/  DFMA R10, R4.reuse, R10, RZ ;  /* 0x0000000a040a722b */ /* 0x040fe200000000ff */
[----:B------:R-:W-:Y:S02]  /*2b70*/  @P2 IADD3.X R29, PT, PT, R29, -0x1, RZ, P4, !PT ;  /* 0xffffffff1d1d2810 */ /* 0x000fe400027fe4ff */
[----:B------:R-:W-:Y:S01]  /*2b80*/  @!P2 IADD3.X R27, PT, PT, R27, -0x1, RZ, P5, !PT ;  /* 0xffffffff1b1ba810 */ /* 0x000fe20002ffe4ff */
[----:B------:R-:W-:-:S04]  /*2b90*/  DFMA R8, R4, R8, -0.5 ;  /* 0xbfe000000408742b */ /* 0x000fc80000000008 */
[----:B------:R-:W-:Y:S01]  /*2ba0*/  DFMA R10, R10, R2, R2 ;  /* 0x000000020a0a722b */ /* 0x000fe20000000002 */
[----:B------:R-:W-:Y:S01]  /*2bb0*/  @P2 IMAD.MOV.U32 R3, RZ, RZ, 0x1 ;  /* 0x00000001ff032424 */ /* 0x000fe200078e00ff */
[----:B------:R-:W-:Y:S01]  /*2bc0*/  LOP3.LUT R2, R0, 0x1, RZ, 0xc0, !PT ;  /* 0x0000000100027812 */ /* 0x000fe200078ec0ff */
[----:B------:R-:W-:Y:S01]  /*2bd0*/  @!P2 IMAD.MOV.U32 R3, RZ, RZ, -0x1 ;  /* 0xffffffffff03a424 */ /* 0x000fe200078e00ff */
[----:B------:R-:W-:Y:S01]  /*2be0*/  DFMA R8, R4, R8, 1 ;  /* 0x3ff000000408742b */ /* 0x000fe20000000008 */
[----:B------:R-:W-:Y:S01]  /*2bf0*/  @P2 IMAD.MOV.U32 R0, RZ, RZ, RZ ;  /* 0x000000ffff002224 */ /* 0x000fe200078e00ff */
[----:B------:R-:W-:Y:S01]  /*2c00*/  ISETP.NE.U32.AND P0, PT, R2, 0x1, PT ;  /* 0x000000010200780c */ /* 0x000fe20003f05070 */
[----:B0-----:R-:W-:Y:S01]  /*2c10*/  IMAD R5, R12, UR38, R51 ;  /* 0x000000260c057c24 */ /* 0x001fe2000f8e0233 */
[----:B------:R-:W-:Y:S01]  /*2c20*/  IADD3 R48, P3, PT, R48, R3, RZ ;  /* 0x0000000330307210 */ /* 0x000fe20007f7e0ff */
[----:B------:R-:W-:Y:S02]  /*2c30*/  @!P2 IMAD.MOV.U32 R0, RZ, RZ, -0x1 ;  /* 0xffffffffff00a424 */ /* 0x000fe400078e00ff */
[----:B-1----:R-:W-:Y:S01]  /*2c40*/  IMAD.WIDE R4, R5, 0x48, R38 ;  /* 0x0000004805047825 */ /* 0x002fe200078e0226 */
[----:B------:R-:W-:-:S02]  /*2c50*/  LOP3.LUT R39, R11, 0x80000000, RZ, 0x3c, !PT ;  /* 0x800000000b277812 */ /* 0x000fc400078e3cff */
[----:B------:R-:W-:Y:S01]  /*2c60*/  FSEL R2, R8, R10, !P0 ;  /* 0x0000000a08027208 */ /* 0x000fe20004000000 */
[----:B------:R-:W-:Y:S01]  /*2c70*/  IMAD.X R47, R47, 0x1, R0, P3 ;  /* 0x000000012f2f7824 */ /* 0x000fe200018e0600 */
[----:B------:R0:W-:Y:S01]  /*2c80*/  @P2 STG.E.64 desc[UR36][R4.64], R28 ;  /* 0x0000001c04002986 */ /* 0x0001e2000c101b24 */
[----:B------:R-:W-:Y:S01]  /*2c90*/  IMAD.MOV.U32 R46, RZ, RZ, R48 ;  /* 0x000000ffff2e7224 */ /* 0x000fe200078e0030 */
[----:B------:R-:W-:Y:S01]  /*2ca0*/  FSEL R3, R9, R11, !P0 ;  /* 0x0000000b09037208 */ /* 0x000fe20004000000 */
[----:B------:R-:W-:Y:S01]  /*2cb0*/  VIADD R0, R40, 0xb0f8a ;  /* 0x000b0f8a28007836 */ /* 0x000fe20000000000 */
[----:B------:R0:W-:Y:S01]  /*2cc0*/  @!P2 STG.E.64 desc[UR36][R4.64+0x8], R26 ;  /* 0x0000081a0400a986 */ /* 0x0001e2000c101b24 */
[----:B------:R-:W-:Y:S01]  /*2cd0*/  IADD3 R37, P2, PT, R37, -0x1, RZ ;  /* 0xffffffff25257810 */ /* 0x000fe20007f5e0ff */
[----:B------:R-:W-:Y:S01]  /*2ce0*/  IMAD.MOV.U32 R38, RZ, RZ, R41 ;  /* 0x000000ffff267224 */ /* 0x000fe200078e0029 */
[----:B------:R-:W-:Y:S01]  /*2cf0*/  FSEL R10, R10, R8, !P0 ;  /* 0x000000080a0a7208 */ /* 0x000fe20004000000 */
[----:B------:R0:W-:Y:S01]  /*2d00*/  STG.E.64 desc[UR36][R4.64+0x18], R40 ;  /* 0x0000182804007986 */ /* 0x0001e2000c101b24 */
[----:B------:R-:W-:-:S02]  /*2d10*/  FSEL R11, R39, R9, !P0 ;  /* 0x00000009270b7208 */ /* 0x000fc40004000000 */
[----:B------:R-:W-:Y:S01]  /*2d20*/  IADD3.X R36, PT, PT, R36, -0x1, RZ, P2, !PT ;  /* 0xffffffff24247810 */ /* 0x000fe200017fe4ff */
[----:B------:R0:W-:Y:S01]  /*2d30*/  STG.E.64 desc[UR36][R4.64+0x20], R32 ;  /* 0x0000202004007986 */ /* 0x0001e2000c101b24 */
[----:B------:R-:W-:Y:S02]  /*2d40*/  ISETP.NE.U32.AND P0, PT, R37, RZ, PT ;  /* 0x000000ff2500720c */ /* 0x000fe40003f05070 */
[----:B------:R-:W-:Y:S01]  /*2d50*/  @P1 LOP3.LUT R9, R3, 0x80000000, RZ, 0x3c, !PT ;  /* 0x8000000003091812 */ /* 0x000fe200078e3cff */
[----:B------:R0:W-:Y:S01]  /*2d60*/  STG.E.64 desc[UR36][R4.64+0x28], R6 ;  /* 0x0000280604007986 */ /* 0x0001e2000c101b24 */
[----:B------:R-:W-:Y:S02]  /*2d70*/  ISETP.NE.AND.EX P0, PT, R36, RZ, PT, P0 ;  /* 0x000000ff2400720c */ /* 0x000fe40003f05300 */
[----:B------:R-:W-:Y:S01]  /*2d80*/  @P1 LOP3.LUT R39, R11, 0x80000000, RZ, 0x3c, !PT ;  /* 0x800000000b271812 */ /* 0x000fe200078e3cff */
[----:B------:R0:W-:Y:S01]  /*2d90*/  STG.E.64 desc[UR36][R4.64+0x10], R46 ;  /* 0x0000102e04007986 */ /* 0x0001e2000c101b24 */
[----:B------:R-:W-:-:S03]  /*2da0*/  @P1 IMAD.MOV.U32 R3, RZ, RZ, R9 ;  /* 0x000000ffff031224 */ /* 0x000fc600078e0009 */
[----:B------:R-:W-:Y:S02]  /*2db0*/  @P1 IMAD.MOV.U32 R11, RZ, RZ, R39 ;  /* 0x000000ffff0b1224 */ /* 0x000fe400078e0027 */
[----:B------:R-:W-:Y:S01]  /*2dc0*/  IMAD.MOV.U32 R39, RZ, RZ, R32 ;  /* 0x000000ffff277224 */ /* 0x000fe200078e0020 */
[----:B------:R-:W-:-:S03]  /*2dd0*/  DADD R14, R2, R14 ;  /* 0x00000000020e7229 */ /* 0x000fc6000000000e */
[----:B------:R-:W-:Y:S01]  /*2de0*/  DADD R20, R10, R20 ;  /* 0x000000000a147229 */ /* 0x000fe20000000014 */
[----:B------:R-:W-:Y:S10]  /*2df0*/  @P0 BRA `(.L_x_25) ;  /* 0xfffffff400c80947 */ /* 0x000ff4000383ffff */
[----:B------:R-:W-:Y:S05]  /*2e00*/  BSYNC.RECONVERGENT B3 ;  /* 0x0000000000037941 */ /* 0x000fea0003800200 */
.L_x_22:
[----:B------:R-:W-:-:S04]  /*2e10*/  IADD3 R52, P0, PT, R18, -0x1, RZ ;  /* 0xffffffff12347810 */ /* 0x000fc80007f1e0ff */
[----:B------:R-:W-:-:S09]  /*2e20*/  IADD3.X R50, PT, PT, R19, -0x1, RZ, P0, !PT ;  /* 0xffffffff13327810 */ /* 0x000fd200007fe4ff */
.L_x_21:
[----:B------:R-:W-:Y:S05]  /*2e30*/  BSYNC.RECONVERGENT B2 ;  /* 0x0000000000027941 */ /* 0x000fea0003800200 */
.L_x_20:
[----:B------:R-:W1:Y:S01]  /*2e40*/  I2F.F64 R2, R48 ;  /* 0x0000003000027312 */ /* 0x000e620000201c00 */
[----:B------:R-:W-:Y:S01]  /*2e50*/  BSSY.RECONVERGENT B2, `(.L_x_26) ;  /* 0x000001c000027945 */ /* 0x000fe20003800200 */
[----:B-1----:R-:W-:-:S08]  /*2e60*/  DMUL R10, R22, R2 ;  /* 0x00000002160a7228 */ /* 0x002fd00000000000 */
[----:B------:R-:W-:-:S14]  /*2e70*/  DSETP.NEU.AND P0, PT, |R10|, +INF , PT ;  /* 0x7ff000000a00742a */ /* 0x000fdc0003f0d200 */
[----:B0-----:R-:W-:Y:S01]  /*2e80*/  @!P0 DMUL R4, RZ, R10 ;  /* 0x0000000aff048228 */ /* 0x001fe20000000000 */
        /* <DEDUP_REMOVED lines=19> */
[----:B------:R-:W-:Y:S01]  /*2fc0*/  MOV R46, 0x2ff0 ;  /* 0x00002ff0002e7802 */ /* 0x000fe20000000f00 */
[----:B------:R-:W-:-:S07]  /*2fd0*/  IMAD.MOV.U32 R51, RZ, RZ, R11 ;  /* 0x000000ffff337224 */ /* 0x000fce00078e000b */
[----:B------:R-:W-:Y:S05]  /*2fe0*/  CALL.REL.NOINC `($_Z12DoWorkKernelmP16cudaRandomWalkerPmS1_S1_S1_S1_PdS2_S2_$__internal_trig_reduction_slowpathd) ;  /* 0x0000004400787944 */ /* 0x000fea0003c00000 */
[----:B------:R-:W-:Y:S02]  /*2ff0*/  IMAD.MOV.U32 R4, RZ, RZ, R2 ;  /* 0x000000ffff047224 */ /* 0x000fe400078e0002 */
[----:B------:R-:W-:-:S07]  /*3000*/  IMAD.MOV.U32 R5, RZ, RZ, R3 ;  /* 0x000000ffff057224 */ /* 0x000fce00078e0003 */
.L_x_27:
[----:B------:R-:W-:Y:S05]  /*3010*/  BSYNC.RECONVERGENT B2 ;  /* 0x0000000000027941 */ /* 0x000fea0003800200 */
.L_x_26:
[----:B------:R-:W-:Y:S01]  /*3020*/  SHF.R.U32.HI R2, RZ, 0x2, R41 ;  /* 0x00000002ff027819 */ /* 0x000fe20000011629 */
[----:B------:R-:W-:Y:S01]  /*3030*/  IMAD.SHL.U32 R3, R7, 0x10, RZ ;  /* 0x0000001007037824 */ /* 0x000fe200078e00ff */
[----:B------:R-:W-:Y:S01]  /*3040*/  SHF.R.U32.HI R9, RZ, 0x2, R32 ;  /* 0x00000002ff097819 */ /* 0x000fe20000011620 */
[----:B------:R-:W-:Y:S01]  /*3050*/  IMAD.MOV.U32 R36, RZ, RZ, 0x0 ;  /* 0x00000000ff247424 */ /* 0x000fe200078e00ff */
[----:B------:R-:W-:Y:S01]  /*3060*/  LOP3.LUT R2, R2, R41, RZ, 0x3c, !PT ;  /* 0x0000002902027212 */ /* 0x000fe200078e3cff */
[----:B------:R-:W-:Y:S01]  /*3070*/  IMAD.MOV.U32 R37, RZ, RZ, 0x3ca00000 ;  /* 0x3ca00000ff257424 */ /* 0x000fe200078e00ff */
[----:B------:R-:W-:Y:S01]  /*3080*/  LOP3.LUT R9, R9, R32, RZ, 0x3c, !PT ;  /* 0x0000002009097212 */ /* 0x000fe200078e3cff */
[----:B------:R-:W-:Y:S01]  /*3090*/  VIADD R32, R40, 0xb0f8a ;  /* 0x000b0f8a28207836 */ /* 0x000fe20000000000 */
[----:B------:R-:W-:Y:S01]  /*30a0*/  IADD3 R56, P0, PT, R26, R28, RZ ;  /* 0x0000001c1a387210 */ /* 0x000fe20007f1e0ff */
[C---:B------:R-:W-:Y:S01]  /*30b0*/  IMAD.SHL.U32 R8, R2.reuse, 0x2, RZ ;  /* 0x0000000202087824 */ /* 0x040fe200078e00ff */
[----:B------:R-:W-:Y:S01]  /*30c0*/  I2F.F64.S64 R38, R26 ;  /* 0x0000001a00267312 */ /* 0x000fe20000301c00 */
[----:B------:R-:W-:Y:S01]  /*30d0*/  IMAD.MOV.U32 R44, RZ, RZ, -0x3e107ad8 ;  /* 0xc1ef8528ff2c7424 */ /* 0x000fe200078e00ff */
[----:B------:R-:W-:Y:S01]  /*30e0*/  UMOV UR4, 0x20fd8164 ;  /* 0x20fd816400047882 */ /* 0x000fe20000000000 */
[----:B------:R-:W-:Y:S01]  /*30f0*/  IMAD.X R57, R27, 0x1, R29, P0 ;  /* 0x000000011b397824 */ /* 0x000fe200000e061d */
[----:B------:R-:W-:Y:S01]  /*3100*/  LOP3.LUT R2, R2, R8, R3, 0x96, !PT ;  /* 0x0000000802027212 */ /* 0x000fe200078e9603 */
[C---:B------:R-:W-:Y:S01]  /*3110*/  IMAD.SHL.U32 R3, R9.reuse, 0x2, RZ ;  /* 0x0000000209037824 */ /* 0x040fe200078e00ff */
[----:B------:R-:W-:Y:S01]  /*3120*/  UMOV UR5, 0x3da8ff83 ;  /* 0x3da8ff8300057882 */ /* 0x000fe20000000000 */
[----:B------:R-:W-:Y:S01]  /*3130*/  IMAD.MOV.U32 R45, RZ, RZ, 0x3e21eea7 ;  /* 0x3e21eea7ff2d7424 */ /* 0x000fe200078e00ff */
[----:B------:R-:W-:Y:S01]  /*3140*/  LOP3.LUT R2, R2, R7, RZ, 0x3c, !PT ;  /* 0x0000000702027212 */ /* 0x000fe200078e3cff */
[----:B------:R-:W-:Y:S01]  /*3150*/  I2F.F64.S64 R56, R56 ;  /* 0x0000003800387312 */ /* 0x000fe20000301c00 */
[----:B------:R-:W-:Y:S01]  /*3160*/  IMAD.MOV.U32 R54, RZ, RZ, 0x2cb0d246 ;  /* 0x2cb0d246ff367424 */ /* 0x000fe200078e00ff */
[----:B------:R-:W-:Y:S01]  /*3170*/  UMOV UR6, 0xf9785eba ;  /* 0xf9785eba00067882 */ /* 0x000fe20000000000 */
[----:B------:R-:W-:Y:S01]  /*3180*/  IADD3 R11, PT, PT, R40, 0x587c5, R2 ;  /* 0x000587c5280b7810 */ /* 0x000fe20007ffe002 */
[----:B------:R-:W-:Y:S01]  /*3190*/  IMAD.SHL.U32 R8, R2, 0x10, RZ ;  /* 0x0000001002087824 */ /* 0x000fe200078e00ff */
[----:B------:R-:W-:Y:S01]  /*31a0*/  UMOV UR7, 0x3de5db65 ;  /* 0x3de5db6500077882 */ /* 0x000fe20000000000 */
[----:B------:R-:W-:Y:S01]  /*31b0*/  IMAD.MOV.U32 R55, RZ, RZ, 0x3e5ae5f1 ;  /* 0x3e5ae5f1ff377424 */ /* 0x000fe200078e00ff */
[----:B------:R-:W0:Y:S01]  /*31c0*/  S2R R12, SR_TID.X ;  /* 0x00000000000c7919 */ /* 0x000e220000002100 */
[----:B------:R-:W0:Y:S01]  /*31d0*/  S2UR UR8, SR_CTAID.X ;  /* 0x00000000000879c3 */ /* 0x000e220000002500 */
[----:B------:R-:W-:Y:S01]  /*31e0*/  LOP3.LUT R3, R9, R3, R8, 0x96, !PT ;  /* 0x0000000309037212 */ /* 0x000fe200078e9608 */
[----:B------:R-:W-:Y:S01]  /*31f0*/  IMAD.MOV.U32 R53, RZ, RZ, 0x1 ;  /* 0x00000001ff357424 */ /* 0x000fe200078e00ff */
[----:B------:R-:W-:Y:S01]  /*3200*/  LOP3.LUT R41, R0, 0x1, RZ, 0xc0, !PT ;  /* 0x0000000100297812 */ /* 0x000fe200078ec0ff */
[----:B------:R-:W-:Y:S01]  /*3210*/  BSSY.RECONVERGENT B2, `(.L_x_28) ;  /* 0x00000f6000027945 */ /* 0x000fe20003800200 */
[----:B------:R-:W-:-:S02]  /*3220*/  LOP3.LUT R3, R3, R2, RZ, 0x3c, !PT ;  /* 0x0000000203037212 */ /* 0x000fc400078e3cff */
[----:B------:R-:W-:Y:S02]  /*3230*/  ISETP.NE.U32.AND P0, PT, R41, 0x1, PT ;  /* 0x000000012900780c */ /* 0x000fe40003f05070 */
[----:B------:R-:W-:Y:S01]  /*3240*/  LOP3.LUT P1, RZ, R0, 0x2, RZ, 0xc0, !PT ;  /* 0x0000000200ff7812 */ /* 0x000fe2000782c0ff */
[----:B------:R-:W-:-:S04]  /*3250*/  IMAD.IADD R8, R3, 0x1, R32 ;  /* 0x0000000103087824 */ /* 0x000fc800078e0220 */
[----:B------:R-:W-:-:S03]  /*3260*/  IMAD.WIDE.U32 R8, R8, 0x200000, RZ ;  /* 0x0020000008087825 */ /* 0x000fc600078e00ff */
[----:B------:R-:W-:Y:S01]  /*3270*/  LOP3.LUT R10, R8, R11, RZ, 0x3c, !PT ;  /* 0x0000000b080a7212 */ /* 0x000fe200078e3cff */
[----:B------:R-:W-:Y:S01]  /*3280*/  IMAD.MOV.U32 R11, RZ, RZ, R9 ;  /* 0x000000ffff0b7224 */ /* 0x000fe200078e0009 */
[----:B------:R-:W-:-:S05]  /*3290*/  DMUL R8, R4, R4 ;  /* 0x0000000404087228 */ /* 0x000fca0000000000 */
[----:B------:R-:W1:Y:S02]  /*32a0*/  I2F.F64.U64 R10, R10 ;  /* 0x0000000a000a7312 */ /* 0x000e640000301800 */
[----:B-1----:R-:W-:Y:S02]  /*32b0*/  DFMA R36, R10, R36, 5.5511151231257827021e-17 ;  /* 0x3c9000000a24742b */ /* 0x002fe40000000024 */
[C---:B------:R-:W-:Y:S01]  /*32c0*/  DFMA R10, R8.reuse, -UR4, R44 ;  /* 0x80000004080a7c2b */ /* 0x040fe2000800002c */
[----:B------:R-:W-:Y:S01]  /*32d0*/  UMOV UR4, 0x8e06e6d9 ;  /* 0x8e06e6d900047882 */ /* 0x000fe20000000000 */
[----:B------:R-:W-:Y:S01]  /*32e0*/  DFMA R44, R8, UR6, -R54 ;  /* 0x00000006082c7c2b */ /* 0x000fe20008000836 */
[----:B------:R-:W-:Y:S01]  /*32f0*/  UMOV UR6, 0x69ace392 ;  /* 0x69ace39200067882 */ /* 0x000fe20000000000 */
[----:B------:R-:W-:Y:S01]  /*3300*/  UMOV UR7, 0x3ec71de3 ;  /* 0x3ec71de300077882 */ /* 0x000fe20000000000 */
[----:B------:R-:W-:Y:S01]  /*3310*/  UMOV UR5, 0x3e927e4f ;  /* 0x3e927e4f00057882 */ /* 0x000fe20000000000 */
[----:B------:R-:W-:-:S02]  /*3320*/  DMUL R36, R56, R36 ;  /* 0x0000002438247228 */ /* 0x000fc40000000000 */
[C---:B------:R-:W-:Y:S01]  /*3330*/  DFMA R10, R8.reuse, R10, -UR4 ;  /* 0x80000004080a7e2b */ /* 0x040fe2000800000a */
[----:B------:R-:W-:Y:S01]  /*3340*/  UMOV UR4, 0x19ddbce9 ;  /* 0x19ddbce900047882 */ /* 0x000fe20000000000 */
[----:B------:R-:W-:Y:S01]  /*3350*/  DFMA R44, R8, R44, UR6 ;  /* 0x00000006082c7e2b */ /* 0x000fe2000800002c */
[----:B------:R-:W-:Y:S01]  /*3360*/  UMOV UR6, 0x19db62a1 ;  /* 0x19db62a100067882 */ /* 0x000fe20000000000 */
[----:B------:R-:W-:Y:S01]  /*3370*/  UMOV UR7, 0x3f2a01a0 ;  /* 0x3f2a01a000077882 */ /* 0x000fe20000000000 */
[----:B------:R-:W-:Y:S01]  /*3380*/  UMOV UR5, 0x3efa01a0 ;  /* 0x3efa01a000057882 */ /* 0x000fe20000000000 */
[----:B------:R-:W-:Y:S01]  /*3390*/  DSETP.GTU.AND P2, PT, R36, R38, PT ;  /* 0x000000262400722a */ /* 0x000fe20003f4c000 */
[----:B------:R-:W0:Y:S01]  /*33a0*/  LDC R57, c[0x0][0x360] ;  /* 0x0000d800ff397b82 */ /* 0x000e220000000800 */
[C---:B------:R-:W-:Y:S01]  /*33b0*/  DFMA R10, R8.reuse, R10, UR4 ;  /* 0x00000004080a7e2b */ /* 0x040fe2000800000a */
[----:B------:R-:W-:Y:S01]  /*33c0*/  UMOV UR4, 0x16c15d47 ;  /* 0x16c15d4700047882 */ /* 0x000fe20000000000 */
[----:B------:R-:W-:Y:S01]  /*33d0*/  DFMA R54, R8, R44, -UR6 ;  /* 0x8000000608367e2b */ /* 0x000fe2000800002c */
[----:B------:R-:W-:Y:S01]  /*33e0*/  UMOV UR6, 0x11110818 ;  /* 0x1111081800067882 */ /* 0x000fe20000000000 */
[----:B------:R-:W-:Y:S01]  /*33f0*/  UMOV UR7, 0x3f811111 ;  /* 0x3f81111100077882 */ /* 0x000fe20000000000 */
[----:B------:R-:W-:Y:S01]  /*3400*/  UMOV UR5, 0x3f56c16c ;  /* 0x3f56c16c00057882 */ /* 0x000fe20000000000 */
[----:B------:R-:W-:-:S02]  /*3410*/  SEL R53, R53, 0xffffffff, P2 ;  /* 0xffffffff35357807 */ /* 0x000fc40001000000 */
[C---:B------:R-:W-:Y:S01]  /*3420*/  DFMA R44, R8.reuse, R10, -UR4 ;  /* 0x80000004082c7e2b */ /* 0x040fe2000800000a */
[----:B------:R-:W-:Y:S01]  /*3430*/  UMOV UR4, 0x55555551 ;  /* 0x5555555100047882 */ /* 0x000fe20000000000 */
[C---:B------:R-:W-:Y:S01]  /*3440*/  DFMA R54, R8.reuse, R54, UR6 ;  /* 0x0000000608367e2b */ /* 0x040fe20008000036 */
[----:B------:R-:W1:Y:S01]  /*3450*/  LDC.64 R10, c[0x0][0x388] ;  /* 0x0000e200ff0a7b82 */ /* 0x000e620000000a00 */
[----:B------:R-:W-:Y:S01]  /*3460*/  UMOV UR6, 0x55555554 ;  /* 0x5555555400067882 */ /* 0x000fe20000000000 */
[----:B------:R-:W-:Y:S01]  /*3470*/  UMOV UR7, 0x3fc55555 ;  /* 0x3fc5555500077882 */ /* 0x000fe20000000000 */
[----:B------:R-:W-:Y:S01]  /*3480*/  UMOV UR5, 0x3fa55555 ;  /* 0x3fa5555500057882 */ /* 0x000fe20000000000 */
[----:B------:R-:W-:Y:S01]  /*3490*/  @P2 IADD3 R28, P3, PT, R28, -0x1, RZ ;  /* 0xffffffff1c1c2810 */ /* 0x000fe20007f7e0ff */
[C---:B------:R-:W-:Y:S01]  /*34a0*/  DFMA R44, R8.reuse, R44, UR4 ;  /* 0x00000004082c7e2b */ /* 0x040fe2000800002c */
[----:B------:R-:W-:Y:S01]  /*34b0*/  @!P2 IADD3 R26, P4, PT, R26, -0x1, RZ ;  /* 0xffffffff1a1aa810 */ /* 0x000fe20007f9e0ff */
[----:B------:R-:W-:Y:S01]  /*34c0*/  DFMA R54, R8, R54, -UR6 ;  /* 0x8000000608367e2b */ /* 0x000fe20008000036 */
[----:B------:R-:W2:Y:S01]  /*34d0*/  @P2 LDC R59, c[0x0][0x360] ;  /* 0x0000d800ff3b2b82 */ /* 0x000ea20000000800 */
[----:B------:R-:W-:-:S02]  /*34e0*/  @P2 IADD3.X R29, PT, PT, R29, -0x1, RZ, P3, !PT ;  /* 0xffffffff1d1d2810 */ /* 0x000fc40001ffe4ff */
[----:B------:R-:W-:Y:S01]  /*34f0*/  @!P2 IADD3.X R27, PT, PT, R27, -0x1, RZ, P4, !PT ;  /* 0xffffffff1b1ba810 */ /* 0x000fe200027fe4ff */
[----:B0-----:R-:W-:Y:S01]  /*3500*/  IMAD R57, R57, UR8, R12 ;  /* 0x0000000839397c24 */ /* 0x001fe2000f8e020c */
[C---:B------:R-:W-:Y:S02]  /*3510*/  DFMA R44, R8.reuse, R44, -0.5 ;  /* 0xbfe00000082c742b */ /* 0x040fe4000000002c */
[C---:B------:R-:W-:Y:S01]  /*3520*/  DFMA R54, R8.reuse, R54, RZ ;  /* 0x000000360836722b */ /* 0x040fe200000000ff */
[----:B------:R-:W0:Y:S05]  /*3530*/  LDC R51, c[0x0][0x360] ;  /* 0x0000d800ff337b82 */ /* 0x000e2a0000000800 */
[----:B------:R-:W-:-:S02]  /*3540*/  DFMA R8, R8, R44, 1 ;  /* 0x3ff000000808742b */ /* 0x000fc4000000002c */
[----:B------:R-:W-:Y:S01]  /*3550*/  DFMA R54, R54, R4, R4 ;  /* 0x000000043636722b */ /* 0x000fe20000000004 */
[----:B-1----:R-:W-:Y:S01]  /*3560*/  IMAD.WIDE R56, R57, 0x48, R10 ;  /* 0x0000004839387825 */ /* 0x002fe200078e020a */
[----:B------:R-:W-:-:S04]  /*3570*/  IADD3 R4, P3, PT, R53, R48, RZ ;  /* 0x0000003035047210 */ /* 0x000fc80007f7e0ff */
[----:B------:R1:W-:Y:S01]  /*3580*/  STG.E.64 desc[UR36][R56.64+0x18], R32 ;  /* 0x0000182038007986 */ /* 0x0003e2000c101b24 */
[----:B------:R-:W-:Y:S01]  /*3590*/  LEA.HI.X.SX32 R5, R53, R47, 0x1, P3 ;  /* 0x0000002f35057211 */ /* 0x000fe200018f0eff */
[----:B--2---:R-:W-:Y:S02]  /*35a0*/  @P2 IMAD R59, R59, UR8, R12 ;  /* 0x000000083b3b2c24 */ /* 0x004fe4000f8e020c */
[----:B------:R1:W-:Y:S01]  /*35b0*/  STG.E.64 desc[UR36][R56.64+0x20], R6 ;  /* 0x0000200638007986 */ /* 0x0003e2000c101b24 */
[----:B------:R-:W-:Y:S01]  /*35c0*/  LOP3.LUT R41, R55, 0x80000000, RZ, 0x3c, !PT ;  /* 0x8000000037297812 */ /* 0x000fe200078e3cff */
[----:B------:R-:W-:Y:S02]  /*35d0*/  @P2 IMAD.WIDE R58, R59, 0x48, R10 ;  /* 0x000000483b3a2825 */ /* 0x000fe400078e020a */
[----:B------:R1:W-:Y:S01]  /*35e0*/  STG.E.64 desc[UR36][R56.64+0x28], R2 ;  /* 0x0000280238007986 */ /* 0x0003e2000c101b24 */
[----:B------:R-:W-:Y:S01]  /*35f0*/  FSEL R44, R8, R54, !P0 ;  /* 0x00000036082c7208 */ /* 0x000fe20004000000 */
[----:B0-----:R-:W-:-:S02]  /*3600*/  IMAD R51, R51, UR8, R12 ;  /* 0x0000000833337c24 */ /* 0x001fc4000f8e020c */
[----:B------:R1:W-:Y:S01]  /*3610*/  @P2 STG.E.64 desc[UR36][R58.64], R28 ;  /* 0x0000001c3a002986 */ /* 0x0003e2000c101b24 */
[----:B------:R-:W-:Y:S01]  /*3620*/  FSEL R45, R9, R55, !P0 ;  /* 0x00000037092d7208 */ /* 0x000fe20004000000 */
[----:B------:R-:W-:Y:S02]  /*3630*/  IMAD.WIDE R10, R51, 0x48, R10 ;  /* 0x00000048330a7825 */ /* 0x000fe400078e020a */
[----:B------:R1:W-:Y:S01]  /*3640*/  @!P2 STG.E.64 desc[UR36][R56.64+0x8], R26 ;  /* 0x0000081a3800a986 */ /* 0x0003e2000c101b24 */
[----:B------:R-:W-:Y:S02]  /*3650*/  IADD3 R0, P2, PT, R52, 0x2, RZ ;  /* 0x0000000234007810 */ /* 0x000fe40007f5e0ff */
[----:B------:R-:W-:Y:S01]  /*3660*/  FSEL R54, R54, R8, !P0 ;  /* 0x0000000836367208 */ /* 0x000fe20004000000 */
[----:B------:R1:W-:Y:S01]  /*3670*/  STG.E.64 desc[UR36][R10.64+0x10], R4 ;  /* 0x000010040a007986 */ /* 0x0003e2000c101b24 */
[----:B------:R-:W-:Y:S02]  /*3680*/  FSEL R55, R41, R9, !P0 ;  /* 0x0000000929377208 */ /* 0x000fe40004000000 */
[----:B------:R-:W-:Y:S01]  /*3690*/  ISETP.NE.U32.AND P0, PT, R0, R43, PT ;  /* 0x0000002b0000720c */ /* 0x000fe20003f05070 */
[----:B------:R-:W-:Y:S01]  /*36a0*/  IMAD.X R0, RZ, RZ, R50, P2 ;  /* 0x000000ffff007224 */ /* 0x000fe200010e0632 */
[----:B------:R-:W-:-:S02]  /*36b0*/  @P1 LOP3.LUT R9, R45, 0x80000000, RZ, 0x3c, !PT ;  /* 0x800000002d091812 */ /* 0x000fc400078e3cff */
[----:B------:R-:W-:Y:S02]  /*36c0*/  @P1 LOP3.LUT R41, R55, 0x80000000, RZ, 0x3c, !PT ;  /* 0x8000000037291812 */ /* 0x000fe400078e3cff */
[----:B------:R-:W-:Y:S01]  /*36d0*/  ISETP.NE.AND.EX P0, PT, R0, R13, PT, P0 ;  /* 0x0000000d0000720c */ /* 0x000fe20003f05300 */
[----:B------:R-:W-:Y:S02]  /*36e0*/  @P1 IMAD.MOV.U32 R45, RZ, RZ, R9 ;  /* 0x000000ffff2d1224 */ /* 0x000fe400078e0009 */
[----:B------:R-:W-:-:S04]  /*36f0*/  @P1 IMAD.MOV.U32 R55, RZ, RZ, R41 ;  /* 0x000000ffff371224 */ /* 0x000fc800078e0029 */
[----:B------:R-:W-:Y:S02]  /*3700*/  DADD R30, R44, R30 ;  /* 0x000000002c1e7229 */ /* 0x000fe4000000001e */
[----:B------:R-:W-:-:S04]  /*3710*/  DADD R34, R54, R34 ;  /* 0x0000000036227229 */ /* 0x000fc80000000022 */
[----:B-1----:R-:W-:Y:S07]  /*3720*/  @!P0 BRA `(.L_x_29) ;  /* 0x0000000800908947 */ /* 0x002fee0003800000 */
[----:B------:R-:W-:Y:S01]  /*3730*/  IADD3 R52, P0, P1, R43, -0x2, -R52 ;  /* 0xfffffffe2b347810 */ /* 0x000fe2000791e834 */
[----:B------:R-:W-:Y:S02]  /*3740*/  VIADD R55, R40, 0x10974f ;  /* 0x0010974f28377836 */ /* 0x000fe40000000000 */
[----:B------:R-:W-:Y:S01]  /*3750*/  IMAD.MOV.U32 R32, RZ, RZ, R2 ;  /* 0x000000ffff207224 */ /* 0x000fe200078e0002 */
[----:B------:R-:W-:Y:S01]  /*3760*/  IADD3.X R50, PT, PT, R13, -0x1, ~R50, P0, P1 ;  /* 0xffffffff0d327810 */ /* 0x000fe200007e2c32 */
[----:B------:R-:W-:Y:S02]  /*3770*/  IMAD.MOV.U32 R40, RZ, RZ, R4 ;  /* 0x000000ffff287224 */ /* 0x000fe400078e0004 */
[----:B------:R-:W-:-:S07]  /*3780*/  IMAD.MOV.U32 R41, RZ, RZ, R5 ;  /* 0x000000ffff297224 */ /* 0x000fce00078e0005 */
.L_x_35:
[----:B01----:R-:W0:Y:S01]  /*3790*/  I2F.F64.S64 R4, R40 ;  /* 0x0000002800047312 */ /* 0x003e220000301c00 */
[----:B------:R-:W-:Y:S01]  /*37a0*/  BSSY.RECONVERGENT B3, `(.L_x_30) ;  /* 0x000001f000037945 */ /* 0x000fe20003800200 */
        /* <DEDUP_REMOVED lines=30> */
.L_x_31:
[----:B------:R-:W-:Y:S05]  /*3990*/  BSYNC.RECONVERGENT B3 ;  /* 0x0000000000037941 */ /* 0x000fea0003800200 */
.L_x_30:
[----:B------:R-:W-:Y:S01]  /*39a0*/  DMUL R8, R4, R4 ;  /* 0x0000000404087228 */ /* 0x000fe20000000000 */
[----:B------:R-:W-:Y:S01]  /*39b0*/  IMAD.MOV.U32 R2, RZ, RZ, -0x3e107ad8 ;  /* 0xc1ef8528ff027424 */ /* 0x000fe200078e00ff */
[----:B------:R-:W-:Y:S01]  /*39c0*/  SHF.R.U32.HI R10, RZ, 0x2, R33 ;  /* 0x00000002ff0a7819 */ /* 0x000fe20000011621 */
[----:B------:R-:W-:Y:S01]  /*39d0*/  IMAD.MOV.U32 R3, RZ, RZ, 0x3e21eea7 ;  /* 0x3e21eea7ff037424 */ /* 0x000fe200078e00ff */
[----:B------:R-:W-:Y:S01]  /*39e0*/  UMOV UR4, 0x20fd8164 ;  /* 0x20fd816400047882 */ /* 0x000fe20000000000 */
[----:B------:R-:W-:Y:S01]  /*39f0*/  UMOV UR5, 0x3da8ff83 ;  /* 0x3da8ff8300057882 */ /* 0x000fe20000000000 */
[----:B------:R-:W-:Y:S01]  /*3a00*/  LOP3.LUT R12, R10, R33, RZ, 0x3c, !PT ;  /* 0x000000210a0c7212 */ /* 0x000fe200078e3cff */
[----:B------:R-:W-:Y:S01]  /*3a10*/  IMAD.MOV.U32 R44, RZ, RZ, 0x2cb0d246 ;  /* 0x2cb0d246ff2c7424 */ /* 0x000fe200078e00ff */
[----:B------:R-:W-:Y:S01]  /*3a20*/  UMOV UR6, 0xf9785eba ;  /* 0xf9785eba00067882 */ /* 0x000fe20000000000 */
[----:B------:R-:W-:Y:S01]  /*3a30*/  IMAD.MOV.U32 R45, RZ, RZ, 0x3e5ae5f1 ;  /* 0x3e5ae5f1ff2d7424 */ /* 0x000fe200078e00ff */
[C---:B------:R-:W-:Y:S01]  /*3a40*/  DFMA R2, R8.reuse, -UR4, R2 ;  /* 0x8000000408027c2b */ /* 0x040fe20008000002 */
[----:B------:R-:W-:Y:S01]  /*3a50*/  UMOV UR7, 0x3de5db65 ;  /* 0x3de5db6500077882 */ /* 0x000fe20000000000 */
[----:B------:R-:W-:Y:S01]  /*3a60*/  IMAD.SHL.U32 R46, R7, 0x10, RZ ;  /* 0x00000010072e7824 */ /* 0x000fe200078e00ff */
[----:B------:R-:W-:Y:S01]  /*3a70*/  UMOV UR4, 0x8e06e6d9 ;  /* 0x8e06e6d900047882 */ /* 0x000fe20000000000 */
[C---:B------:R-:W-:Y:S01]  /*3a80*/  IMAD.SHL.U32 R33, R12.reuse, 0x2, RZ ;  /* 0x000000020c217824 */ /* 0x040fe200078e00ff */
[C---:B------:R-:W-:Y:S01]  /*3a90*/  DFMA R44, R8.reuse, UR6, -R44 ;  /* 0x00000006082c7c2b */ /* 0x040fe2000800082c */
[----:B------:R-:W-:Y:S01]  /*3aa0*/  UMOV UR5, 0x3e927e4f ;  /* 0x3e927e4f00057882 */ /* 0x000fe20000000000 */
[----:B------:R-:W-:Y:S01]  /*3ab0*/  SHF.R.U32.HI R51, RZ, 0x2, R6 ;  /* 0x00000002ff337819 */ /* 0x000fe20000011606 */
[C---:B------:R-:W-:Y:S01]  /*3ac0*/  DFMA R10, R8.reuse, R2, -UR4 ;  /* 0x80000004080a7e2b */ /* 0x040fe20008000002 */
[----:B------:R-:W-:Y:S01]  /*3ad0*/  UMOV UR6, 0x69ace392 ;  /* 0x69ace39200067882 */ /* 0x000fe20000000000 */
[----:B------:R-:W-:Y:S01]  /*3ae0*/  LOP3.LUT R2, R12, R33, R46, 0x96, !PT ;  /* 0x000000210c027212 */ /* 0x000fe200078e962e */
[----:B------:R-:W-:Y:S01]  /*3af0*/  UMOV UR7, 0x3ec71de3 ;  /* 0x3ec71de300077882 */ /* 0x000fe20000000000 */
[----:B------:R-:W-:Y:S01]  /*3b00*/  LOP3.LUT R51, R51, R6, RZ, 0x3c, !PT ;  /* 0x0000000633337212 */ /* 0x000fe200078e3cff */
[C---:B------:R-:W-:Y:S01]  /*3b10*/  DFMA R44, R8.reuse, R44, UR6 ;  /* 0x00000006082c7e2b */ /* 0x040fe2000800002c */
[----:B------:R-:W-:Y:S01]  /*3b20*/  LOP3.LUT R2, R2, R7, RZ, 0x3c, !PT ;  /* 0x0000000702027212 */ /* 0x000fe200078e3cff */
[----:B------:R-:W-:Y:S01]  /*3b30*/  UMOV UR6, 0x19db62a1 ;  /* 0x19db62a100067882 */ /* 0x000fe20000000000 */
[----:B------:R-:W-:Y:S01]  /*3b40*/  UMOV UR7, 0x3f2a01a0 ;  /* 0x3f2a01a000077882 */ /* 0x000fe20000000000 */
[C---:B------:R-:W-:Y:S01]  /*3b50*/  IMAD.SHL.U32 R3, R51.reuse, 0x2, RZ ;  /* 0x0000000233037824 */ /* 0x040fe200078e00ff */
[----:B------:R-:W-:Y:S01]  /*3b60*/  UMOV UR4, 0x19ddbce9 ;  /* 0x19ddbce900047882 */ /* 0x000fe20000000000 */
[C---:B------:R-:W-:Y:S01]  /*3b70*/  IMAD.SHL.U32 R6, R2.reuse, 0x10, RZ ;  /* 0x0000001002067824 */ /* 0x040fe200078e00ff */
[----:B------:R-:W-:Y:S01]  /*3b80*/  UMOV UR5, 0x3efa01a0 ;  /* 0x3efa01a000057882 */ /* 0x000fe20000000000 */
[C---:B------:R-:W-:Y:S01]  /*3b90*/  DFMA R44, R8.reuse, R44, -UR6 ;  /* 0x80000006082c7e2b */ /* 0x040fe2000800002c */
[----:B------:R-:W-:Y:S01]  /*3ba0*/  UMOV UR6, 0x11110818 ;  /* 0x1111081800067882 */ /* 0x000fe20000000000 */
[----:B------:R-:W-:Y:S01]  /*3bb0*/  UMOV UR7, 0x3f811111 ;  /* 0x3f81111100077882 */ /* 0x000fe20000000000 */
[----:B------:R-:W-:Y:S01]  /*3bc0*/  LOP3.LUT R3, R51, R3, R6, 0x96, !PT ;  /* 0x0000000333037212 */ /* 0x000fe200078e9606 */
[----:B------:R-:W-:Y:S01]  /*3bd0*/  VIADD R46, R55, 0x587c5 ;  /* 0x000587c5372e7836 */ /* 0x000fe20000000000 */
[C---:B------:R-:W-:Y:S01]  /*3be0*/  DFMA R10, R8.reuse, R10, UR4 ;  /* 0x00000004080a7e2b */ /* 0x040fe2000800000a */
[----:B------:R-:W-:Y:S01]  /*3bf0*/  IMAD.IADD R59, R2, 0x1, R55 ;  /* 0x00000001023b7824 */ /* 0x000fe200078e0237 */
[----:B------:R-:W-:Y:S01]  /*3c00*/  LOP3.LUT R3, R3, R2, RZ, 0x3c, !PT ;  /* 0x0000000203037212 */ /* 0x000fe200078e3cff */
[C---:B------:R-:W-:Y:S01]  /*3c10*/  DFMA R44, R8.reuse, R44, UR6 ;  /* 0x00000006082c7e2b */ /* 0x040fe2000800002c */
[----:B------:R-:W-:Y:S01]  /*3c20*/  UMOV UR6, 0x55555554 ;  /* 0x5555555400067882 */ /* 0x000fe20000000000 */
[----:B------:R-:W-:Y:S01]  /*3c30*/  UMOV UR7, 0x3fc55555 ;  /* 0x3fc5555500077882 */ /* 0x000fe20000000000 */
[----:B------:R-:W-:Y:S01]  /*3c40*/  UMOV UR4, 0x16c15d47 ;  /* 0x16c15d4700047882 */ /* 0x000fe20000000000 */
[----:B------:R-:W-:Y:S01]  /*3c50*/  IMAD.IADD R56, R3, 0x1, R46 ;  /* 0x0000000103387824 */ /* 0x000fe200078e022e */
[----:B------:R-:W-:Y:S01]  /*3c60*/  UMOV UR5, 0x3f56c16c ;  /* 0x3f56c16c00057882 */ /* 0x000fe20000000000 */
[----:B------:R-:W0:Y:S01]  /*3c70*/  S2R R12, SR_CTAID.X ;  /* 0x00000000000c7919 */ /* 0x000e220000002500 */
[C---:B------:R-:W-:Y:S01]  /*3c80*/  DFMA R10, R8.reuse, R10, -UR4 ;  /* 0x80000004080a7e2b */ /* 0x040fe2000800000a */
[----:B------:R-:W-:Y:S01]  /*3c90*/  IMAD.WIDE.U32 R56, R56, 0x200000, RZ ;  /* 0x0020000038387825 */ /* 0x000fe200078e00ff */
[C---:B------:R-:W-:Y:S01]  /*3ca0*/  DFMA R44, R8.reuse, R44, -UR6 ;  /* 0x80000006082c7e2b */ /* 0x040fe2000800002c */
[----:B------:R-:W0:Y:S01]  /*3cb0*/  S2R R63, SR_TID.X ;  /* 0x00000000003f7919 */ /* 0x000e220000002100 */
[----:B------:R-:W-:Y:S01]  /*3cc0*/  UMOV UR4, 0x55555551 ;  /* 0x5555555100047882 */ /* 0x000fe20000000000 */
[----:B------:R-:W-:Y:S01]  /*3cd0*/  UMOV UR5, 0x3fa55555 ;  /* 0x3fa5555500057882 */ /* 0x000fe20000000000 */
[----:B------:R-:W-:Y:S01]  /*3ce0*/  LOP3.LUT R58, R56, R59, RZ, 0x3c, !PT ;  /* 0x0000003b383a7212 */ /* 0x000fe200078e3cff */
[----:B------:R-:W-:Y:S01]  /*3cf0*/  IMAD.MOV.U32 R59, RZ, RZ, R57 ;  /* 0x000000ffff3b7224 */ /* 0x000fe200078e0039 */
[C---:B------:R-:W-:Y:S01]  /*3d00*/  DFMA R10, R8.reuse, R10, UR4 ;  /* 0x00000004080a7e2b */ /* 0x040fe2000800000a */
[----:B------:R-:W-:Y:S01]  /*3d10*/  IADD3 R60, P0, PT, R26, R28, RZ ;  /* 0x0000001c1a3c7210 */ /* 0x000fe20007f1e0ff */
[C---:B------:R-:W-:Y:S01]  /*3d20*/  DFMA R44, R8.reuse, R44, RZ ;  /* 0x0000002c082c722b */ /* 0x040fe200000000ff */
[----:B------:R-:W1:Y:S01]  /*3d30*/  I2F.F64.U64 R56, R58 ;  /* 0x0000003a00387312 */ /* 0x000e620000301800 */
[----:B------:R-:W0:Y:S01]  /*3d40*/  LDCU UR4, c[0x0][0x360] ;  /* 0x00006c00ff0477ac */ /* 0x000e220008000800 */
[----:B------:R-:W-:Y:S01]  /*3d50*/  LOP3.LUT R6, R0, 0x1, RZ, 0xc0, !PT ;  /* 0x0000000100067812 */ /* 0x000fe200078ec0ff */
[----:B------:R-:W-:Y:S01]  /*3d60*/  IMAD.X R61, R27, 0x1, R29, P0 ;  /* 0x000000011b3d7824 */ /* 0x000fe200000e061d */
[----:B------:R-:W-:Y:S01]  /*3d70*/  BSSY.RECONVERGENT B0, `(.L_x_32) ;  /* 0x000002f000007945 */ /* 0x000fe20003800200 */
[----:B------:R-:W-:Y:S01]  /*3d80*/  DFMA R10, R8, R10, -0.5 ;  /* 0xbfe00000080a742b */ /* 0x000fe2000000000a */
[----:B------:R-:W-:Y:S01]  /*3d90*/  ISETP.NE.U32.AND P0, PT, R6, 0x1, PT ;  /* 0x000000010600780c */ /* 0x000fe20003f05070 */
[----:B------:R-:W-:Y:S01]  /*3da0*/  DFMA R44, R44, R4, R4 ;  /* 0x000000042c2c722b */ /* 0x000fe20000000004 */
[----:B------:R-:W-:Y:S01]  /*3db0*/  I2F.F64.S64 R58, R26 ;  /* 0x0000001a003a7312 */ /* 0x000fe20000301c00 */
[----:B------:R-:W-:-:S02]  /*3dc0*/  IMAD.MOV.U32 R4, RZ, RZ, 0x0 ;  /* 0x00000000ff047424 */ /* 0x000fc400078e00ff */
[----:B------:R-:W-:Y:S02]  /*3dd0*/  IMAD.MOV.U32 R5, RZ, RZ, 0x3ca00000 ;  /* 0x3ca00000ff057424 */ /* 0x000fe400078e00ff */
[----:B------:R-:W-:-:S03]  /*3de0*/  DFMA R10, R8, R10, 1 ;  /* 0x3ff00000080a742b */ /* 0x000fc6000000000a */
[----:B------:R-:W2:Y:S01]  /*3df0*/  I2F.F64.S64 R60, R60 ;  /* 0x0000003c003c7312 */ /* 0x000ea20000301c00 */
[----:B-1----:R-:W-:Y:S01]  /*3e00*/  DFMA R56, R56, R4, 5.5511151231257827021e-17 ;  /* 0x3c9000003838742b */ /* 0x002fe20000000004 */
[----:B------:R-:W-:Y:S01]  /*3e10*/  LOP3.LUT R33, R45, 0x80000000, RZ, 0x3c, !PT ;  /* 0x800000002d217812 */ /* 0x000fe200078e3cff */
[----:B------:R-:W1:Y:S04]  /*3e20*/  LDC.64 R4, c[0x0][0x388] ;  /* 0x0000e200ff047b82 */ /* 0x000e680000000a00 */
[----:B------:R-:W-:Y:S02]  /*3e30*/  FSEL R9, R11, R45, !P0 ;  /* 0x0000002d0b097208 */ /* 0x000fe40004000000 */
[----:B------:R-:W-:Y:S01]  /*3e40*/  FSEL R45, R33, R11, !P0 ;  /* 0x0000000b212d7208 */ /* 0x000fe20004000000 */
[----:B0-----:R-:W-:Y:S01]  /*3e50*/  IMAD R11, R12, UR4, R63 ;  /* 0x000000040c0b7c24 */ /* 0x001fe2000f8e023f */
[----:B------:R-:W-:Y:S01]  /*3e60*/  FSEL R8, R10, R44, !P0 ;  /* 0x0000002c0a087208 */ /* 0x000fe20004000000 */
[----:B------:R-:W-:Y:S01]  /*3e70*/  IMAD.MOV.U32 R33, RZ, RZ, R7 ;  /* 0x000000ffff217224 */ /* 0x000fe200078e0007 */
[----:B------:R-:W-:-:S02]  /*3e80*/  FSEL R44, R44, R10, !P0 ;  /* 0x0000000a2c2c7208 */ /* 0x000fc40004000000 */
[----:B------:R-:W-:Y:S01]  /*3e90*/  LOP3.LUT P0, RZ, R0, 0x2, RZ, 0xc0, !PT ;  /* 0x0000000200ff7812 */ /* 0x000fe2000780c0ff */
[----:B--2---:R-:W-:-:S08]  /*3ea0*/  DMUL R56, R60, R56 ;  /* 0x000000383c387228 */ /* 0x004fd00000000000 */
[----:B------:R-:W-:Y:S01]  /*3eb0*/  DSETP.GTU.AND P1, PT, R56, R58, PT ;  /* 0x0000003a3800722a */ /* 0x000fe20003f2c000 */
[----:B-1----:R-:W-:-:S03]  /*3ec0*/  IMAD.WIDE R10, R11, 0x48, R4 ;  /* 0x000000480b0a7825 */ /* 0x002fc600078e0204 */
[----:B------:R-:W-:Y:S02]  /*3ed0*/  @P0 LOP3.LUT R51, R9, 0x80000000, RZ, 0x3c, !PT ;  /* 0x8000000009330812 */ /* 0x000fe400078e3cff */
[----:B------:R-:W-:Y:S01]  /*3ee0*/  @P0 LOP3.LUT R57, R45, 0x80000000, RZ, 0x3c, !PT ;  /* 0x800000002d390812 */ /* 0x000fe200078e3cff */
[----:B------:R-:W-:Y:S02]  /*3ef0*/  STG.E.64 desc[UR36][R10.64+0x18], R46 ;  /* 0x0000182e0a007986 */ /* 0x000fe4000c101b24 */
[----:B------:R-:W-:Y:S02]  /*3f00*/  @P0 IMAD.MOV.U32 R9, RZ, RZ, R51 ;  /* 0x000000ffff090224 */ /* 0x000fe400078e0033 */
[----:B------:R-:W-:Y:S01]  /*3f10*/  @P0 IMAD.MOV.U32 R45, RZ, RZ, R57 ;  /* 0x000000ffff2d0224 */ /* 0x000fe200078e0039 */
[----:B------:R-:W-:Y:S03]  /*3f20*/  STG.E.64 desc[UR36][R10.64+0x28], R2 ;  /* 0x000028020a007986 */ /* 0x000fe6000c101b24 */
[----:B------:R-:W-:Y:S01]  /*3f30*/  DADD R30, R8, R30 ;  /* 0x00000000081e7229 */ /* 0x000fe2000000001e */
[----:B------:R0:W-:Y:S01]  /*3f40*/  STG.E.64 desc[UR36][R10.64+0x20], R32 ;  /* 0x000020200a007986 */ /* 0x0001e2000c101b24 */
[----:B------:R-:W-:Y:S01]  /*3f50*/  DADD R34, R44, R34 ;  /* 0x000000002c227229 */ /* 0x000fe20000000022 */
[----:B0-----:R-:W-:Y:S01]  /*3f60*/  IMAD.MOV.U32 R32, RZ, RZ, R2 ;  /* 0x000000ffff207224 */ /* 0x001fe200078e0002 */
[----:B------:R-:W-:Y:S09]  /*3f70*/  @!P1 BRA `(.L_x_33) ;  /* 0x0000000000249947 */ /* 0x000ff20003800000 */
[----:B------:R-:W0:Y:S01]  /*3f80*/  LDCU UR4, c[0x0][0x360] ;  /* 0x00006c00ff0477ac */ /* 0x000e220008000800 */
[----:B------:R-:W-:Y:S01]  /*3f90*/  IADD3 R28, P0, PT, R28, -0x1, RZ ;  /* 0xffffffff1c1c7810 */ /* 0x000fe20007f1e0ff */
[----:B------:R-:W-:Y:S02]  /*3fa0*/  IMAD.MOV.U32 R33, RZ, RZ, 0x1 ;  /* 0x00000001ff217424 */ /* 0x000fe400078e00ff */
[----:B------:R-:W-:Y:S01]  /*3fb0*/  IMAD.MOV.U32 R45, RZ, RZ, RZ ;  /* 0x000000ffff2d7224 */ /* 0x000fe200078e00ff */
[----:B------:R-:W-:Y:S01]  /*3fc0*/  IADD3.X R29, PT, PT, R29, -0x1, RZ, P0, !PT ;  /* 0xffffffff1d1d7810 */ /* 0x000fe200007fe4ff */
[----:B0-----:R-:W-:-:S04]  /*3fd0*/  IMAD R9, R12, UR4, R63 ;  /* 0x000000040c097c24 */ /* 0x001fc8000f8e023f */
[----:B------:R-:W-:-:S05]  /*3fe0*/  IMAD.WIDE R8, R9, 0x48, R4 ;  /* 0x0000004809087825 */ /* 0x000fca00078e0204 */
[----:B------:R1:W-:Y:S01]  /*3ff0*/  STG.E.64 desc[UR36][R8.64], R28 ;  /* 0x0000001c08007986 */ /* 0x0003e2000c101b24 */
[----:B------:R-:W-:Y:S05]  /*4000*/  BRA `(.L_x_34) ;  /* 0x0000000000147947 */ /* 0x000fea0003800000 */
.L_x_33:
[----:B------:R-:W-:Y:S01]  /*4010*/  IADD3 R26, P0, PT, R26, -0x1, RZ ;  /* 0xffffffff1a1a7810 */ /* 0x000fe20007f1e0ff */
[----:B------:R-:W-:Y:S02]  /*4020*/  IMAD.MOV.U32 R33, RZ, RZ, -0x1 ;  /* 0xffffffffff217424 */ /* 0x000fe400078e00ff */
[----:B------:R-:W-:Y:S01]  /*4030*/  IMAD.MOV.U32 R45, RZ, RZ, -0x1 ;  /* 0xffffffffff2d7424 */ /* 0x000fe200078e00ff */
[----:B------:R-:W-:-:S05]  /*4040*/  IADD3.X R27, PT, PT, R27, -0x1, RZ, P0, !PT ;  /* 0xffffffff1b1b7810 */ /* 0x000fca00007fe4ff */
[----:B------:R0:W-:Y:S04]  /*4050*/  STG.E.64 desc[UR36][R10.64+0x8], R26 ;  /* 0x0000081a0a007986 */ /* 0x0001e8000c101b24 */
.L_x_34:
[----:B------:R-:W-:Y:S05]  /*4060*/  BSYNC.RECONVERGENT B0 ;  /* 0x0000000000007941 */ /* 0x000fea0003800200 */
.L_x_32:
[----:B------:R-:W2:Y:S01]  /*4070*/  LDCU UR4, c[0x0][0x360] ;  /* 0x00006c00ff0477ac */ /* 0x000ea20008000800 */
[----:B------:R-:W-:Y:S01]  /*4080*/  IADD3 R40, P0, PT, R40, R33, RZ ;  /* 0x0000002128287210 */ /* 0x000fe20007f1e0ff */
[----:B------:R-:W-:Y:S02]  /*4090*/  VIADD R55, R55, 0xb0f8a ;  /* 0x000b0f8a37377836 */ /* 0x000fe40000000000 */
[----:B------:R-:W-:Y:S02]  /*40a0*/  IMAD.MOV.U32 R6, RZ, RZ, R54 ;  /* 0x000000ffff067224 */ /* 0x000fe400078e0036 */
[----:B------:R-:W-:Y:S01]  /*40b0*/  IMAD.X R41, R41, 0x1, R45, P0 ;  /* 0x0000000129297824 */ /* 0x000fe200000e062d */
[----:B------:R-:W-:Y:S01]  /*40c0*/  IADD3 R52, P0, PT, R52, -0x1, RZ ;  /* 0xffffffff34347810 */ /* 0x000fe20007f1e0ff */
[----:B-1----:R-:W-:Y:S02]  /*40d0*/  IMAD.MOV.U32 R8, RZ, RZ, R40 ;  /* 0x000000ffff087224 */ /* 0x002fe400078e0028 */
[----:B------:R-:W-:Y:S01]  /*40e0*/  IMAD.MOV.U32 R33, RZ, RZ, R47 ;  /* 0x000000ffff217224 */ /* 0x000fe200078e002f */
[----:B------:R-:W-:-:S02]  /*40f0*/  IADD3.X R50, PT, PT, R50, -0x1, RZ, P0, !PT ;  /* 0xffffffff32327810 */ /* 0x000fc400007fe4ff */
[----:B------:R-:W-:-:S04]  /*4100*/  ISETP.NE.U32.AND P0, PT, R52, RZ, PT ;  /* 0x000000ff3400720c */ /* 0x000fc80003f05070 */
[----:B------:R-:W-:Y:S01]  /*4110*/  ISETP.NE.AND.EX P0, PT, R50, RZ, PT, P0 ;  /* 0x000000ff3200720c */ /* 0x000fe20003f05300 */
[----:B--2---:R-:W-:-:S04]  /*4120*/  IMAD R9, R12, UR4, R63 ;  /* 0x000000040c097c24 */ /* 0x004fc8000f8e023f */
[----:B------:R-:W-:-:S04]  /*4130*/  IMAD.WIDE R4, R9, 0x48, R4 ;  /* 0x0000004809047825 */ /* 0x000fc800078e0204 */
[----:B------:R-:W-:-:S05]  /*4140*/  IMAD.MOV.U32 R9, RZ, RZ, R41 ;  /* 0x000000ffff097224 */ /* 0x000fca00078e0029 */
[----:B------:R1:W-:Y:S01]  /*4150*/  STG.E.64 desc[UR36][R4.64+0x10], R8 ;  /* 0x0000100804007986 */ /* 0x0003e2000c101b24 */
[----:B------:R-:W-:Y:S05]  /*4160*/  @P0 BRA `(.L_x_35) ;  /* 0xfffffff400880947 */ /* 0x000fea000383ffff */
.L_x_29:
[----:B------:R-:W-:Y:S05]  /*4170*/  BSYNC.RECONVERGENT B2 ;  /* 0x0000000000027941 */ /* 0x000fea0003800200 */
.L_x_28:
[----:B0-----:R-:W-:Y:S01]  /*4180*/  DMUL R26, R22, 0.5 ;  /* 0x3fe00000161a7828 */ /* 0x001fe20000000000 */
[----:B------:R-:W-:Y:S01]  /*4190*/  IMAD.MOV R28, RZ, RZ, -R49 ;  /* 0x000000ffff1c7224 */ /* 0x000fe200078e0a31 */
[----:B------:R-:W-:Y:S01]  /*41a0*/  DSETP.GTU.AND P2, PT, R36, R38, PT ;  /* 0x000000262400722a */ /* 0x000fe20003f4c000 */
[----:B------:R-:W-:Y:S05]  /*41b0*/  BSSY.RECONVERGENT B2, `(.L_x_36) ;  /* 0x000001f000027945 */ /* 0x000fea0003800200 */
[----:B------:R-:W-:Y:S01]  /*41c0*/  DSETP.NEU.AND P1, PT, |R26|, +INF , PT ;  /* 0x7ff000001a00742a */ /* 0x000fe20003f2d200 */
[----:B------:R-:W-:-:S13]  /*41d0*/  SEL R28, R28, R49, P2 ;  /* 0x000000311c1c7207 */ /* 0x000fda0001000000 */
[----:B------:R-:W-:Y:S01]  /*41e0*/  @!P1 DMUL R2, RZ, R26 ;  /* 0x0000001aff029228 */ /* 0x000fe20000000000 */
[----:B------:R-:W-:Y:S01]  /*41f0*/  @!P1 PLOP3.LUT P0, PT, PT, PT, PT, 0x80, 0x8 ;  /* 0x000000000008981c */ /* 0x000fe20003f0f070 */
[----:B------:R-:W-:-:S12]  /*4200*/  @!P1 BRA `(.L_x_37) ;  /* 0x0000000000649947 */ /* 0x000fd80003800000 */
[----:B------:R-:W-:Y:S01]  /*4210*/  UMOV UR4, 0x6dc9c883 ;  /* 0x6dc9c88300047882 */ /* 0x000fe20000000000 */
[----:B------:R-:W-:Y:S01]  /*4220*/  UMOV UR5, 0x3fe45f30 ;  /* 0x3fe45f3000057882 */ /* 0x000fe20000000000 */
[C---:B------:R-:W-:Y:S01]  /*4230*/  DSETP.GE.AND P0, PT, |R26|.reuse, 2.14748364800000000000e+09, PT ;  /* 0x41e000001a00742a */ /* 0x040fe20003f06200 */
[----:B------:R-:W-:Y:S01]  /*4240*/  BSSY.RECONVERGENT B3, `(.L_x_38) ;  /* 0x0000013000037945 */ /* 0x000fe20003800200 */
[----:B-1----:R-:W-:Y:S01]  /*4250*/  DMUL R4, R26, UR4 ;  /* 0x000000041a047c28 */ /* 0x002fe20008000000 */
[----:B------:R-:W-:Y:S01]  /*4260*/  UMOV UR4, 0x54442d18 ;  /* 0x54442d1800047882 */ /* 0x000fe20000000000 */
[----:B------:R-:W-:-:S08]  /*4270*/  UMOV UR5, 0x3ff921fb ;  /* 0x3ff921fb00057882 */ /* 0x000fd00000000000 */
        /* <DEDUP_REMOVED lines=14> */
[----:B------:R-:W-:-:S07]  /*4360*/  IMAD.MOV.U32 R4, RZ, RZ, R0 ;  /* 0x000000ffff047224 */ /* 0x000fce00078e0000 */
.L_x_39:
[----:B------:R-:W-:Y:S05]  /*4370*/  BSYNC.RECONVERGENT B3 ;  /* 0x0000000000037941 */ /* 0x000fea0003800200 */
.L_x_38:
[----:B------:R-:W-:-:S04]  /*4380*/  LOP3.LUT R4, R4, 0x1, RZ, 0xc0, !PT ;  /* 0x0000000104047812 */ /* 0x000fc800078ec0ff */
[----:B------:R-:W-:-:S13]  /*4390*/  ISETP.NE.U32.AND P0, PT, R4, 0x1, PT ;  /* 0x000000010400780c */ /* 0x000fda0003f05070 */
.L_x_37:
[----:B------:R-:W-:Y:S05]  /*43a0*/  BSYNC.RECONVERGENT B2 ;  /* 0x0000000000027941 */ /* 0x000fea0003800200 */
.L_x_36:
[----:B-1----:R-:W-:Y:S01]  /*43b0*/  DMUL R4, R2, R2 ;  /* 0x0000000202047228 */ /* 0x002fe20000000000 */
[----:B------:R-:W-:Y:S01]  /*43c0*/  IMAD.MOV.U32 R6, RZ, RZ, 0x5b27ebb1 ;  /* 0x5b27ebb1ff067424 */ /* 0x000fe200078e00ff */
[----:B------:R-:W-:Y:S01]  /*43d0*/  UMOV UR4, 0x2799bcb9 ;  /* 0x2799bcb900047882 */ /* 0x000fe20000000000 */
[----:B------:R-:W-:Y:S01]  /*43e0*/  IMAD.MOV.U32 R7, RZ, RZ, 0x3ef9757c ;  /* 0x3ef9757cff077424 */ /* 0x000fe200078e00ff */
[----:B------:R-:W-:Y:S01]  /*43f0*/  UMOV UR5, 0x3ee48dac ;  /* 0x3ee48dac00057882 */ /* 0x000fe20000000000 */
[----:B------:R0:W1:Y:S01]  /*4400*/  I2F.F64.U64 R32, R16 ;  /* 0x0000001000207312 */ /* 0x0000620000301800 */
[----:B------:R-:W-:Y:S03]  /*4410*/  BSSY.RECONVERGENT B0, `(.L_x_40) ;  /* 0x0000036000007945 */ /* 0x000fe60003800200 */
[----:B------:R-:W-:Y:S01]  /*4420*/  DFMA R6, R4, UR4, -R6 ;  /* 0x0000000404067c2b */ /* 0x000fe20008000806 */
[----:B------:R-:W-:Y:S01]  /*4430*/  UMOV UR4, 0xfd91e04 ;  /* 0x0fd91e0400047882 */ /* 0x000fe20000000000 */
[----:B------:R-:W-:-:S06]  /*4440*/  UMOV UR5, 0x3f0980e9 ;  /* 0x3f0980e900057882 */ /* 0x000fcc0000000000 */
[----:B------:R-:W-:Y:S01]  /*4450*/  DFMA R6, R4, R6, UR4 ;  /* 0x0000000404067e2b */ /* 0x000fe20008000006 */
[----:B------:R-:W-:Y:S01]  /*4460*/  UMOV UR4, 0x417d7e1d ;  /* 0x417d7e1d00047882 */ /* 0x000fe20000000000 */
[----:B------:R-:W-:-:S06]  /*4470*/  UMOV UR5, 0x3efae2b0 ;  /* 0x3efae2b000057882 */ /* 0x000fcc0000000000 */
[----:B------:R-:W-:Y:S01]  /*4480*/  DFMA R6, R4, R6, -UR4 ;  /* 0x8000000404067e2b */ /* 0x000fe20008000006 */
[----:B------:R-:W-:Y:S01]  /*4490*/  UMOV UR4, 0x41bfba57 ;  /* 0x41bfba5700047882 */ /* 0x000fe20000000000 */
[----:B------:R-:W-:-:S06]  /*44a0*/  UMOV UR5, 0x3f119f53 ;  /* 0x3f119f5300057882 */ /* 0x000fcc0000000000 */
[----:B------:R-:W-:Y:S01]  /*44b0*/  DFMA R6, R4, R6, UR4 ;  /* 0x0000000404067e2b */ /* 0x000fe20008000006 */
        /* <DEDUP_REMOVED lines=29> */
[----:B------:R-:W-:-:S08]  /*4690*/  DFMA R6, R4, R6, UR4 ;  /* 0x0000000404067e2b */ /* 0x000fd00008000006 */
[----:B------:R-:W-:-:S08]  /*46a0*/  DMUL R36, R4, R6 ;  /* 0x0000000604247228 */ /* 0x000fd00000000000 */
[----:B------:R-:W-:Y:S01]  /*46b0*/  DFMA R4, R36, R2, R2 ;  /* 0x000000022404722b */ /* 0x000fe20000000002 */
[----:B01----:R-:W-:Y:S10]  /*46c0*/  @P0 BRA `(.L_x_41) ;  /* 0x0000000000280947 */ /* 0x003ff40003800000 */
[----:B------:R-:W0:Y:S01]  /*46d0*/  MUFU.RCP64H R9, R5 ;  /* 0x0000000500097308 */ /* 0x000e220000001800 */
[----:B------:R-:W-:-:S06]  /*46e0*/  IMAD.MOV.U32 R8, RZ, RZ, RZ ;  /* 0x000000ffff087224 */ /* 0x000fcc00078e00ff */
[----:B0-----:R-:W-:-:S08]  /*46f0*/  DFMA R6, -R4, R8, 1 ;  /* 0x3ff000000406742b */ /* 0x001fd00000000108 */
[----:B------:R-:W-:Y:S02]  /*4700*/  DFMA R10, R6, R6, R6 ;  /* 0x00000006060a722b */ /* 0x000fe40000000006 */
[----:B------:R-:W-:-:S06]  /*4710*/  DADD R6, R4, -R2 ;  /* 0x0000000004067229 */ /* 0x000fcc0000000802 */
[----:B------:R-:W-:Y:S02]  /*4720*/  DFMA R10, R8, R10, R8 ;  /* 0x0000000a080a722b */ /* 0x000fe40000000008 */
[----:B------:R-:W-:-:S06]  /*4730*/  DFMA R6, R36, R2, -R6 ;  /* 0x000000022406722b */ /* 0x000fcc0000000806 */
[----:B------:R-:W-:-:S08]  /*4740*/  DFMA R2, R4, -R10, 1 ;  /* 0x3ff000000402742b */ /* 0x000fd0000000080a */
[----:B------:R-:W-:-:S08]  /*4750*/  DFMA R2, R6, -R10, R2 ;  /* 0x8000000a0602722b */ /* 0x000fd00000000002 */
[----:B------:R-:W-:-:S11]  /*4760*/  DFMA R4, -R10, R2, -R10 ;  /* 0x000000020a04722b */ /* 0x000fd6000000090a */
.L_x_41:
[----:B------:R-:W-:Y:S05]  /*4770*/  BSYNC.RECONVERGENT B0 ;  /* 0x0000000000007941 */ /* 0x000fea0003800200 */
.L_x_40:
[----:B------:R-:W-:Y:S01]  /*4780*/  DMUL R2, R32, R4 ;  /* 0x0000000420027228 */ /* 0x000fe20000000000 */
[----:B------:R-:W-:Y:S01]  /*4790*/  BSSY.RECONVERGENT B0, `(.L_x_42) ;  /* 0x0000005000007945 */ /* 0x000fe20003800200 */
[----:B------:R-:W-:-:S06]  /*47a0*/  MOV R0, 0x47e0 ;  /* 0x000047e000007802 */ /* 0x000fcc0000000f00 */
[----:B------:R-:W-:-:S10]  /*47b0*/  DADD R4, -RZ, |R2| ;  /* 0x00000000ff047229 */ /* 0x000fd40000000502 */
[----:B------:R-:W-:-:S07]  /*47c0*/  IMAD.MOV.U32 R8, RZ, RZ, R4 ;  /* 0x000000ffff087224 */ /* 0x000fce00078e0004 */
[----:B------:R-:W-:Y:S05]  /*47d0*/  CALL.REL.NOINC `($_Z12DoWorkKernelmP16cudaRandomWalkerPmS1_S1_S1_S1_PdS2_S2_$__internal_accurate_pow) ;  /* 0x0000002000d47944 */ /* 0x000fea0003c00000 */
[----:B------:R-:W-:Y:S05]  /*47e0*/  BSYNC.RECONVERGENT B0 ;  /* 0x0000000000007941 */ /* 0x000fea0003800200 */
.L_x_42:
[C---:B------:R-:W-:Y:S01]  /*47f0*/  DADD R4, R2.reuse, 2 ;  /* 0x4000000002047429 */ /* 0x040fe20000000000 */
[----:B------:R-:W-:Y:S01]  /*4800*/  BSSY.RECONVERGENT B0, `(.L_x_43) ;  /* 0x000000e000007945 */ /* 0x000fe20003800200 */
[----:B------:R-:W-:-:S08]  /*4810*/  DSETP.NEU.AND P0, PT, R2, RZ, PT ;  /* 0x000000ff0200722a */ /* 0x000fd00003f0d000 */
[----:B------:R-:W-:Y:S01]  /*4820*/  LOP3.LUT R4, R5, 0x7ff00000, RZ, 0xc0, !PT ;  /* 0x7ff0000005047812 */ /* 0x000fe200078ec0ff */
[----:B------:R-:W-:-:S03]  /*4830*/  IMAD.MOV.U32 R5, RZ, RZ, R29 ;  /* 0x000000ffff057224 */ /* 0x000fc600078e001d */
[----:B------:R-:W-:Y:S01]  /*4840*/  ISETP.NE.AND P1, PT, R4, 0x7ff00000, PT ;  /* 0x7ff000000400780c */ /* 0x000fe20003f25270 */
[----:B------:R-:W-:Y:S01]  /*4850*/  IMAD.MOV.U32 R4, RZ, RZ, R12 ;  /* 0x000000ffff047224 */ /* 0x000fe200078e000c */
[----:B------:R-:W-:-:S11]  /*4860*/  @!P0 CS2R R4, SRZ ;  /* 0x0000000000048805 */ /* 0x000fd6000001ff00 */
[----:B------:R-:W-:Y:S05]  /*4870*/  @P1 BRA `(.L_x_44) ;  /* 0x0000000000181947 */ /* 0x000fea0003800000 */
[----:B------:R-:W-:-:S14]  /*4880*/  DSETP.NAN.AND P0, PT, R2, R2, PT ;  /* 0x000000020200722a */ /* 0x000fdc0003f08000 */
[----:B------:R-:W-:Y:S01]  /*4890*/  @P0 DADD R4, R2, 2 ;  /* 0x4000000002040429 */ /* 0x000fe20000000000 */
[----:B------:R-:W-:Y:S10]  /*48a0*/  @P0 BRA `(.L_x_44) ;  /* 0x00000000000c0947 */ /* 0x000ff40003800000 */
[----:B------:R-:W-:-:S14]  /*48b0*/  DSETP.NEU.AND P0, PT, |R2|, +INF , PT ;  /* 0x7ff000000200742a */ /* 0x000fdc0003f0d200 */
[----:B------:R-:W-:Y:S02]  /*48c0*/  @!P0 IMAD.MOV.U32 R4, RZ, RZ, 0x0 ;  /* 0x00000000ff048424 */ /* 0x000fe400078e00ff */
[----:B------:R-:W-:-:S07]  /*48d0*/  @!P0 IMAD.MOV.U32 R5, RZ, RZ, 0x7ff00000 ;  /* 0x7ff00000ff058424 */ /* 0x000fce00078e00ff */
.L_x_44:
[----:B------:R-:W-:Y:S05]  /*48e0*/  BSYNC.RECONVERGENT B0 ;  /* 0x0000000000007941 */ /* 0x000fea0003800200 */
.L_x_43:
[----:B------:R-:W-:Y:S01]  /*48f0*/  DADD R4, R4, R4 ;  /* 0x0000000004047229 */ /* 0x000fe20000000004 */
[----:B------:R-:W0:Y:S01]  /*4900*/  I2F.F64 R28, R28 ;  /* 0x0000001c001c7312 */ /* 0x000e220000201c00 */
[----:B------:R-:W-:Y:S01]  /*4910*/  DSETP.NEU.AND P0, PT, R2, 1, PT ;  /* 0x3ff000000200742a */ /* 0x000fe20003f0d000 */
[----:B------:R-:W-:Y:S07]  /*4920*/  BSSY.RECONVERGENT B0, `(.L_x_45) ;  /* 0x0000019000007945 */ /* 0x000fee0003800200 */
[----:B------:R-:W-:-:S02]  /*4930*/  FSEL R3, R5, 2, P0 ;  /* 0x4000000005037808 */ /* 0x000fc40000000000 */
[----:B------:R-:W-:Y:S01]  /*4940*/  FSEL R2, R4, RZ, P0 ;  /* 0x000000ff04027208 */ /* 0x000fe20000000000 */
[----:B------:R-:W-:Y:S01]  /*4950*/  IMAD.MOV.U32 R4, RZ, RZ, 0x1 ;  /* 0x00000001ff047424 */ /* 0x000fe200078e00ff */
[----:B------:R-:W1:Y:S01]  /*4960*/  MUFU.RCP64H R5, R3 ;  /* 0x0000000300057308 */ /* 0x000e620000001800 */
[----:B0-----:R-:W-:-:S04]  /*4970*/  FSETP.GEU.AND P1, PT, |R29|, 6.5827683646048100446e-37, PT ;  /* 0x036000001d00780b */ /* 0x001fc80003f2e200 */
[----:B-1----:R-:W-:-:S08]  /*4980*/  DFMA R6, -R2, R4, 1 ;  /* 0x3ff000000206742b */ /* 0x002fd00000000104 */
[----:B------:R-:W-:-:S08]  /*4990*/  DFMA R6, R6, R6, R6 ;  /* 0x000000060606722b */ /* 0x000fd00000000006 */
[----:B------:R-:W-:-:S08]  /*49a0*/  DFMA R6, R4, R6, R4 ;  /* 0x000000060406722b */ /* 0x000fd00000000004 */
[----:B------:R-:W-:-:S08]  /*49b0*/  DFMA R4, -R2, R6, 1 ;  /* 0x3ff000000204742b */ /* 0x000fd00000000106 */
[----:B------:R-:W-:-:S08]  /*49c0*/  DFMA R4, R6, R4, R6 ;  /* 0x000000040604722b */ /* 0x000fd00000000006 */
[----:B------:R-:W-:-:S08]  /*49d0*/  DMUL R6, R28, R4 ;  /* 0x000000041c067228 */ /* 0x000fd00000000000 */
[----:B------:R-:W-:-:S08]  /*49e0*/  DFMA R8, -R2, R6, R28 ;  /* 0x000000060208722b */ /* 0x000fd0000000011c */
[----:B------:R-:W-:-:S10]  /*49f0*/  DFMA R6, R4, R8, R6 ;  /* 0x000000080406722b */ /* 0x000fd40000000006 */
[----:B------:R-:W-:-:S05]  /*4a00*/  FFMA R0, RZ, R3, R7 ;  /* 0x00000003ff007223 */ /* 0x000fca0000000007 */
[----:B------:R-:W-:-:S13]  /*4a10*/  FSETP.GT.AND P0, PT, |R0|, 1.469367938527859385e-39, PT ;  /* 0x001000000000780b */ /* 0x000fda0003f04200 */
[----:B------:R-:W-:Y:S05]  /*4a20*/  @P0 BRA P1, `(.L_x_46) ;  /* 0x0000000000200947 */ /* 0x000fea0000800000 */
[----:B------:R-:W-:Y:S01]  /*4a30*/  IMAD.MOV.U32 R36, RZ, RZ, R28 ;  /* 0x000000ffff247224 */ /* 0x000fe200078e001c */
[----:B------:R-:W-:Y:S01]  /*4a40*/  MOV R0, 0x4a90 ;  /* 0x00004a9000007802 */ /* 0x000fe20000000f00 */
[----:B------:R-:W-:Y:S02]  /*4a50*/  IMAD.MOV.U32 R37, RZ, RZ, R29 ;  /* 0x000000ffff257224 */ /* 0x000fe400078e001d */
[----:B------:R-:W-:Y:S02]  /*4a60*/  IMAD.MOV.U32 R28, RZ, RZ, R2 ;  /* 0x000000ffff1c7224 */ /* 0x000fe400078e0002 */
[----:B------:R-:W-:-:S07]  /*4a70*/  IMAD.MOV.U32 R29, RZ, RZ, R3 ;  /* 0x000000ffff1d7224 */ /* 0x000fce00078e0003 */
[----:B------:R-:W-:Y:S05]  /*4a80*/  CALL.REL.NOINC `($__internal_0_$__cuda_sm20_div_rn_f64_full) ;  /* 0x0000001400fc7944 */ /* 0x000fea0003c00000 */
[----:B------:R-:W-:Y:S02]  /*4a90*/  IMAD.MOV.U32 R6, RZ, RZ, R40 ;  /* 0x000000ffff067224 */ /* 0x000fe400078e0028 */
[----:B------:R-:W-:-:S07]  /*4aa0*/  IMAD.MOV.U32 R7, RZ, RZ, R41 ;  /* 0x000000ffff077224 */ /* 0x000fce00078e0029 */
.L_x_46:
[----:B------:R-:W-:Y:S05]  /*4ab0*/  BSYNC.RECONVERGENT B0 ;  /* 0x0000000000007941 */ /* 0x000fea0003800200 */
.L_x_45:
[----:B------:R-:W-:Y:S01]  /*4ac0*/  IMAD.IADD R42, R48, 0x1, -R42 ;  /* 0x00000001302a7824 */ /* 0x000fe200078e0a2a */
[----:B------:R-:W-:Y:S01]  /*4ad0*/  DMUL R22, R22, 0.25 ;  /* 0x3fd0000016167828 */ /* 0x000fe20000000000 */
[----:B------:R-:W-:Y:S02]  /*4ae0*/  BSSY.RECONVERGENT B2, `(.L_x_47) ;  /* 0x000001c000027945 */ /* 0x000fe40003800200 */
[----:B------:R-:W-:-:S04]  /*4af0*/  IMAD R42, R42, 0x2, -R49 ;  /* 0x000000022a2a7824 */ /* 0x000fc800078e0a31 */
[----:B------:R-:W-:-:S04]  /*4b00*/  IMAD.IADD R42, R53, 0x1, R42 ;  /* 0x00000001352a7824 */ /* 0x000fc800078e022a */
[----:B------:R-:W0:Y:S02]  /*4b10*/  I2F.F64 R2, R42 ;  /* 0x0000002a00027312 */ /* 0x000e240000201c00 */
        /* <DEDUP_REMOVED lines=24> */
.L_x_48:
[----:B------:R-:W-:Y:S05]  /*4ca0*/  BSYNC.RECONVERGENT B2 ;  /* 0x0000000000027941 */ /* 0x000fea0003800200 */
.L_x_47:
[----:B------:R-:W0:Y:S01]  /*4cb0*/  LDCU.64 UR4, c[0x4][0x68] ;  /* 0x01000d00ff0477ac */ /* 0x000e220008000a00 */
[----:B------:R-:W-:-:S05]  /*4cc0*/  IMAD.SHL.U32 R4, R0, 0x40, RZ ;  /* 0x0000004000047824 */ /* 0x000fca00078e00ff */
[----:B------:R-:W-:-:S04]  /*4cd0*/  LOP3.LUT R4, R4, 0x40, RZ, 0xc0, !PT ;  /* 0x0000004004047812 */ /* 0x000fc800078ec0ff */
[----:B0-----:R-:W-:-:S05]  /*4ce0*/  IADD3 R4, P0, PT, R4, UR4, RZ ;  /* 0x0000000404047c10 */ /* 0x001fca000ff1e0ff */
[----:B------:R-:W-:-:S05]  /*4cf0*/  IMAD.X R5, RZ, RZ, UR5, P0 ;  /* 0x00000005ff057e24 */ /* 0x000fca00080e06ff */
[----:B------:R-:W2:Y:S04]  /*4d00*/  LDG.E.128.CONSTANT R44, desc[UR36][R4.64] ;  /* 0x00000024042c7981 */ /* 0x000ea8000c1e9d00 */
[----:B------:R-:W3:Y:S04]  /*4d10*/  LDG.E.128.CONSTANT R36, desc[UR36][R4.64+0x10] ;  /* 0x0000102404247981 */ /* 0x000ee8000c1e9d00 */
[----:B------:R-:W4:Y:S01]  /*4d20*/  LDG.E.128.CONSTANT R8, desc[UR36][R4.64+0x20] ;  /* 0x0000202404087981 */ /* 0x000f22000c1e9d00 */
[----:B------:R-:W-:Y:S01]  /*4d30*/  LOP3.LUT R12, R0, 0x1, RZ, 0xc0, !PT ;  /* 0x00000001000c7812 */ /* 0x000fe200078ec0ff */
[----:B------:R-:W-:Y:S01]  /*4d40*/  IMAD.MOV.U32 R28, RZ, RZ, 0x20fd8164 ;  /* 0x20fd8164ff1c7424 */ /* 0x000fe200078e00ff */
[----:B------:R-:W-:Y:S01]  /*4d50*/  DMUL R22, R2, R2 ;  /* 0x0000000202167228 */ /* 0x000fe20000000000 */
[----:B------:R-:W-:Y:S01]  /*4d60*/  BSSY.RECONVERGENT B0, `(.L_x_49) ;  /* 0x0000017000007945 */ /* 0x000fe20003800200 */
[----:B------:R-:W-:Y:S01]  /*4d70*/  ISETP.NE.U32.AND P0, PT, R12, 0x1, PT ;  /* 0x000000010c00780c */ /* 0x000fe20003f05070 */
[----:B------:R-:W-:-:S03]  /*4d80*/  IMAD.MOV.U32 R12, RZ, RZ, 0x3da8ff83 ;  /* 0x3da8ff83ff0c7424 */ /* 0x000fc600078e00ff */
[----:B------:R-:W-:Y:S02]  /*4d90*/  FSEL R28, R28, -8.06006814911005101289e+34, !P0 ;  /* 0xf9785eba1c1c7808 */ /* 0x000fe40004000000 */
[----:B------:R-:W-:-:S06]  /*4da0*/  FSEL R29, -R12, 0.11223486810922622681, !P0 ;  /* 0x3de5db650c1d7808 */ /* 0x000fcc0004000100 */
[----:B--2---:R-:W-:-:S08]  /*4db0*/  DFMA R44, R22, R28, R44 ;  /* 0x0000001c162c722b */ /* 0x004fd0000000002c */
[----:B------:R-:W-:-:S08]  /*4dc0*/  DFMA R44, R22, R44, R46 ;  /* 0x0000002c162c722b */ /* 0x000fd0000000002e */
[----:B---3--:R-:W-:-:S08]  /*4dd0*/  DFMA R36, R22, R44, R36 ;  /* 0x0000002c1624722b */ /* 0x008fd00000000024 */
[----:B------:R-:W-:-:S08]  /*4de0*/  DFMA R36, R22, R36, R38 ;  /* 0x000000241624722b */ /* 0x000fd00000000026 */
[----:B----4-:R-:W-:-:S08]  /*4df0*/  DFMA R8, R22, R36, R8 ;  /* 0x000000241608722b */ /* 0x010fd00000000008 */
[----:B------:R-:W-:-:S08]  /*4e00*/  DFMA R8, R22, R8, R10 ;  /* 0x000000081608722b */ /* 0x000fd0000000000a */
[----:B------:R-:W-:Y:S02]  /*4e10*/  DFMA R2, R8, R2, R2 ;  /* 0x000000020802722b */ /* 0x000fe40000000002 */
[----:B------:R-:W-:-:S10]  /*4e20*/  DFMA R8, R22, R8, 1 ;  /* 0x3ff000001608742b */ /* 0x000fd40000000008 */
[----:B------:R-:W-:Y:S02]  /*4e30*/  FSEL R4, R8, R2, !P0 ;  /* 0x0000000208047208 */ /* 0x000fe40004000000 */
[----:B------:R-:W-:Y:S02]  /*4e40*/  FSEL R5, R9, R3, !P0 ;  /* 0x0000000309057208 */ /* 0x000fe40004000000 */
[----:B------:R-:W-:Y:S02]  /*4e50*/  LOP3.LUT P0, RZ, R0, 0x2, RZ, 0xc0, !PT ;  /* 0x0000000200ff7812 */ /* 0x000fe4000780c0ff */
[----:B------:R-:W-:Y:S02]  /*4e60*/  MOV R0, 0x4ed0 ;  /* 0x00004ed000007802 */ /* 0x000fe40000000f00 */
[----:B------:R-:W-:-:S10]  /*4e70*/  DADD R2, RZ, -R4 ;  /* 0x00000000ff027229 */ /* 0x000fd40000000804 */
[----:B------:R-:W-:Y:S02]  /*4e80*/  FSEL R22, R4, R2, !P0 ;  /* 0x0000000204167208 */ /* 0x000fe40004000000 */
[----:B------:R-:W-:-:S06]  /*4e90*/  FSEL R23, R5, R3, !P0 ;  /* 0x0000000305177208 */ /* 0x000fcc0004000000 */
[----:B------:R-:W-:-:S10]  /*4ea0*/  DADD R4, -RZ, |R22| ;  /* 0x00000000ff047229 */ /* 0x000fd40000000516 */
[----:B------:R-:W-:-:S07]  /*4eb0*/  IMAD.MOV.U32 R8, RZ, RZ, R4 ;  /* 0x000000ffff087224 */ /* 0x000fce00078e0004 */
[----:B------:R-:W-:Y:S05]  /*4ec0*/  CALL.REL.NOINC `($_Z12DoWorkKernelmP16cudaRandomWalkerPmS1_S1_S1_S1_PdS2_S2_$__internal_accurate_pow) ;  /* 0x0000001c00187944 */ /* 0x000fea0003c00000 */
[----:B------:R-:W-:Y:S05]  /*4ed0*/  BSYNC.RECONVERGENT B0 ;  /* 0x0000000000007941 */ /* 0x000fea0003800200 */
.L_x_49:
[----:B------:R-:W-:Y:S01]  /*4ee0*/  IADD3 R8, P0, PT, -R24, R18, RZ ;  /* 0x0000001218087210 */ /* 0x000fe20007f1e1ff */
[----:B------:R-:W-:Y:S01]  /*4ef0*/  IMAD.MOV.U32 R4, RZ, RZ, 0x1 ;  /* 0x00000001ff047424 */ /* 0x000fe200078e00ff */
[C---:B------:R-:W-:Y:S01]  /*4f00*/  DADD R2, R22.reuse, 2 ;  /* 0x4000000016027429 */ /* 0x040fe20000000000 */
[----:B------:R-:W0:Y:S01]  /*4f10*/  S2R R37, SR_TID.X ;  /* 0x0000000000257919 */ /* 0x000e220000002100 */
[----:B------:R-:W1:Y:S01]  /*4f20*/  LDC R0, c[0x0][0x360] ;  /* 0x0000d800ff007b82 */ /* 0x000e620000000800 */
[----:B------:R-:W-:Y:S01]  /*4f30*/  IMAD.X R9, R19, 0x1, ~R25, P0 ;  /* 0x0000000113097824 */ /* 0x000fe200000e0e19 */
[----:B------:R-:W-:Y:S01]  /*4f40*/  BSSY.RECONVERGENT B0, `(.L_x_50) ;  /* 0x0000014000007945 */ /* 0x000fe20003800200 */
[----:B------:R-:W-:-:S04]  /*4f50*/  DSETP.NEU.AND P0, PT, R22, RZ, PT ;  /* 0x000000ff1600722a */ /* 0x000fc80003f0d000 */
[----:B------:R-:W2:Y:S01]  /*4f60*/  I2F.F64.U64 R8, R8 ;  /* 0x0000000800087312 */ /* 0x000ea20000301800 */
[----:B------:R-:W-:Y:S01]  /*4f70*/  LOP3.LUT R2, R3, 0x7ff00000, RZ, 0xc0, !PT ;  /* 0x7ff0000003027812 */ /* 0x000fe200078ec0ff */
[----:B------:R-:W-:-:S03]  /*4f80*/  IMAD.MOV.U32 R3, RZ, RZ, R29 ;  /* 0x000000ffff037224 */ /* 0x000fc600078e001d */
[----:B------:R-:W-:Y:S01]  /*4f90*/  ISETP.NE.AND P1, PT, R2, 0x7ff00000, PT ;  /* 0x7ff000000200780c */ /* 0x000fe20003f25270 */
[----:B------:R-:W-:-:S04]  /*4fa0*/  IMAD.MOV.U32 R2, RZ, RZ, R12 ;  /* 0x000000ffff027224 */ /* 0x000fc800078e000c */
[----:B------:R-:W-:Y:S01]  /*4fb0*/  @!P0 CS2R R2, SRZ ;  /* 0x0000000000028805 */ /* 0x000fe2000001ff00 */
[----:B--2---:R-:W2:Y:S02]  /*4fc0*/  MUFU.RCP64H R5, R9 ;  /* 0x0000000900057308 */ /* 0x004ea40000001800 */
[----:B--2---:R-:W-:-:S08]  /*4fd0*/  DFMA R10, -R8, R4, 1 ;  /* 0x3ff00000080a742b */ /* 0x004fd00000000104 */
[----:B------:R-:W-:-:S08]  /*4fe0*/  DFMA R10, R10, R10, R10 ;  /* 0x0000000a0a0a722b */ /* 0x000fd0000000000a */
[----:B------:R-:W-:-:S08]  /*4ff0*/  DFMA R10, R4, R10, R4 ;  /* 0x0000000a040a722b */ /* 0x000fd00000000004 */
[----:B------:R-:W-:Y:S01]  /*5000*/  DFMA R4, -R8, R10, 1 ;  /* 0x3ff000000804742b */ /* 0x000fe2000000010a */
[----:B01----:R-:W-:Y:S10]  /*5010*/  @P1 BRA `(.L_x_51) ;  /* 0x0000000000181947 */ /* 0x003ff40003800000 */
[----:B------:R-:W-:-:S14]  /*5020*/  DSETP.NAN.AND P0, PT, R22, R22, PT ;  /* 0x000000161600722a */ /* 0x000fdc0003f08000 */
[----:B------:R-:W-:Y:S01]  /*5030*/  @P0 DADD R2, R22, 2 ;  /* 0x4000000016020429 */ /* 0x000fe20000000000 */
[----:B------:R-:W-:Y:S10]  /*5040*/  @P0 BRA `(.L_x_51) ;  /* 0x00000000000c0947 */ /* 0x000ff40003800000 */
[----:B------:R-:W-:-:S14]  /*5050*/  DSETP.NEU.AND P0, PT, |R22|, +INF , PT ;  /* 0x7ff000001600742a */ /* 0x000fdc0003f0d200 */
[----:B------:R-:W-:Y:S02]  /*5060*/  @!P0 IMAD.MOV.U32 R2, RZ, RZ, 0x0 ;  /* 0x00000000ff028424 */ /* 0x000fe400078e00ff */
[----:B------:R-:W-:-:S07]  /*5070*/  @!P0 IMAD.MOV.U32 R3, RZ, RZ, 0x7ff00000 ;  /* 0x7ff00000ff038424 */ /* 0x000fce00078e00ff */
.L_x_51:
[----:B------:R-:W-:Y:S05]  /*5080*/  BSYNC.RECONVERGENT B0 ;  /* 0x0000000000007941 */ /* 0x000fea0003800200 */
.L_x_50:
[----:B------:R-:W-:Y:S01]  /*5090*/  DFMA R10, R10, R4, R10 ;  /* 0x000000040a0a722b */ /* 0x000fe2000000000a */
[----:B------:R-:W0:Y:S01]  /*50a0*/  S2UR UR4, SR_CTAID.X ;  /* 0x00000000000479c3 */ /* 0x000e220000002500 */
[----:B------:R-:W-:Y:S01]  /*50b0*/  DSETP.NEU.AND P0, PT, R22, 1, PT ;  /* 0x3ff000001600742a */ /* 0x000fe20003f0d000 */
[----:B------:R-:W-:Y:S01]  /*50c0*/  FSETP.GEU.AND P2, PT, |R21|, 6.5827683646048100446e-37, PT ;  /* 0x036000001500780b */ /* 0x000fe20003f4e200 */
[----:B------:R-:W-:Y:S01]  /*50d0*/  BSSY.RECONVERGENT B0, `(.L_x_52) ;  /* 0x0000018000007945 */ /* 0x000fe20003800200 */
[----:B------:R-:W-:-:S03]  /*50e0*/  DSETP.NEU.AND P1, PT, |R26|, +INF , PT ;  /* 0x7ff000001a00742a */ /* 0x000fc60003f2d200 */
[----:B------:R-:W-:Y:S01]  /*50f0*/  DMUL R28, R10, R20 ;  /* 0x000000140a1c7228 */ /* 0x000fe20000000000 */
[----:B------:R-:W1:Y:S01]  /*5100*/  LDC.64 R32, c[0x0][0x3c8] ;  /* 0x0000f200ff207b82 */ /* 0x000e620000000a00 */
[----:B------:R-:W-:Y:S02]  /*5110*/  FSEL R4, R2, RZ, P0 ;  /* 0x000000ff02047208 */ /* 0x000fe40000000000 */
[----:B------:R-:W-:-:S04]  /*5120*/  FSEL R5, R3, 1.875, P0 ;  /* 0x3ff0000003057808 */ /* 0x000fc80000000000 */
[----:B------:R-:W-:Y:S02]  /*5130*/  DFMA R2, -R8, R28, R20 ;  /* 0x0000001c0802722b */ /* 0x000fe40000000114 */
[----:B------:R-:W-:-:S06]  /*5140*/  DMUL R6, R6, R4 ;  /* 0x0000000406067228 */ /* 0x000fcc0000000000 */
[----:B------:R-:W-:Y:S01]  /*5150*/  DFMA R2, R10, R2, R28 ;  /* 0x000000020a02722b */ /* 0x000fe2000000001c */
[----:B0-----:R-:W-:-:S05]  /*5160*/  IMAD R22, R0, UR4, R37 ;  /* 0x0000000400167c24 */ /* 0x001fca000f8e0225 */
[----:B------:R-:W-:Y:S01]  /*5170*/  SHF.R.S32.HI R23, RZ, 0x1f, R22 ;  /* 0x0000001fff177819 */ /* 0x000fe20000011416 */
[----:B-1----:R-:W-:-:S04]  /*5180*/  IMAD.WIDE R4, R22, 0x8, R32 ;  /* 0x0000000816047825 */ /* 0x002fc800078e0220 */
[----:B------:R-:W-:Y:S01]  /*5190*/  FFMA R0, RZ, R9, R3 ;  /* 0x00000009ff007223 */ /* 0x000fe20000000003 */
[----:B------:R0:W-:Y:S04]  /*51a0*/  STG.E.64 desc[UR36][R4.64], R6 ;  /* 0x0000000604007986 */ /* 0x0001e8000c101b24 */
[----:B------:R-:W-:-:S13]  /*51b0*/  FSETP.GT.AND P0, PT, |R0|, 1.469367938527859385e-39, PT ;  /* 0x001000000000780b */ /* 0x000fda0003f04200 */
[----:B0-----:R-:W-:Y:S05]  /*51c0*/  @P0 BRA P2, `(.L_x_53) ;  /* 0x0000000000200947 */ /* 0x001fea0001000000 */
        /* <DEDUP_REMOVED lines=8> */
.L_x_53:
[----:B------:R-:W-:Y:S05]  /*5250*/  BSYNC.RECONVERGENT B0 ;  /* 0x0000000000007941 */ /* 0x000fea0003800200 */
.L_x_52:
[----:B------:R-:W0:Y:S01]  /*5260*/  MUFU.RCP64H R5, R9 ;  /* 0x0000000900057308 */ /* 0x000e220000001800 */
[----:B------:R-:W-:Y:S01]  /*5270*/  IMAD.MOV.U32 R4, RZ, RZ, 0x1 ;  /* 0x00000001ff047424 */ /* 0x000fe200078e00ff */
[----:B------:R-:W-:Y:S01]  /*5280*/  FSETP.GEU.AND P2, PT, |R15|, 6.5827683646048100446e-37, PT ;  /* 0x036000000f00780b */ /* 0x000fe20003f4e200 */
[----:B------:R-:W-:Y:S04]  /*5290*/  BSSY.RECONVERGENT B0, `(.L_x_54) ;  /* 0x0000014000007945 */ /* 0x000fe80003800200 */
[----:B0-----:R-:W-:-:S08]  /*52a0*/  DFMA R6, -R8, R4, 1 ;  /* 0x3ff000000806742b */ /* 0x001fd00000000104 */
        /* <DEDUP_REMOVED lines=18> */
.L_x_55:
[----:B------:R-:W-:Y:S05]  /*53d0*/  BSYNC.RECONVERGENT B0 ;  /* 0x0000000000007941 */ /* 0x000fea0003800200 */
.L_x_54:
[----:B------:R-:W-:Y:S01]  /*53e0*/  IADD3 R8, P0, P2, R43, R24, -R18 ;  /* 0x000000182b087210 */ /* 0x000fe20007a1e812 */
[----:B------:R-:W-:Y:S01]  /*53f0*/  IMAD.MOV.U32 R6, RZ, RZ, 0x1 ;  /* 0x00000001ff067424 */ /* 0x000fe200078e00ff */
[----:B------:R-:W-:Y:S02]  /*5400*/  BSSY.RECONVERGENT B0, `(.L_x_56) ;  /* 0x0000018000007945 */ /* 0x000fe40003800200 */
[----:B------:R-:W-:Y:S02]  /*5410*/  IADD3.X R9, PT, PT, R13, R25, ~R19, P0, P2 ;  /* 0x000000190d097210 */ /* 0x000fe400007e4c13 */
[----:B------:R-:W-:-:S04]  /*5420*/  FSETP.GEU.AND P2, PT, |R35|, 6.5827683646048100446e-37, PT ;  /* 0x036000002300780b */ /* 0x000fc80003f4e200 */
[----:B------:R-:W0:Y:S08]  /*5430*/  I2F.F64.U64 R8, R8 ;  /* 0x0000000800087312 */ /* 0x000e300000301800 */
[----:B0-----:R-:W0:Y:S02]  /*5440*/  MUFU.RCP64H R7, R9 ;  /* 0x0000000900077308 */ /* 0x001e240000001800 */
        /* <DEDUP_REMOVED lines=19> */
.L_x_57:
[----:B------:R-:W-:Y:S05]  /*5580*/  BSYNC.RECONVERGENT B0 ;  /* 0x0000000000007941 */ /* 0x000fea0003800200 */
.L_x_56:
        /* <DEDUP_REMOVED lines=23> */
.L_x_59:
[----:B------:R-:W-:Y:S05]  /*5700*/  BSYNC.RECONVERGENT B0 ;  /* 0x0000000000007941 */ /* 0x000fea0003800200 */
.L_x_58:
[----:B------:R-:W-:Y:S01]  /*5710*/  DADD R6, -R6, R2 ;  /* 0x0000000006067229 */ /* 0x000fe20000000102 */
[----:B------:R-:W-:Y:S01]  /*5720*/  BSSY.RECONVERGENT B2, `(.L_x_60) ;  /* 0x000001b000027945 */ /* 0x000fe20003800200 */
[----:B------:R-:W-:Y:S01]  /*5730*/  DADD R14, -R14, R4 ;  /* 0x000000000e0e7229 */ /* 0x000fe20000000104 */
[C---:B------:R-:W-:Y:S01]  /*5740*/  SHF.L.U64.HI R17, R16.reuse, 0x1, R17 ;  /* 0x0000000110117819 */ /* 0x040fe20000010211 */
[----:B------:R-:W-:Y:S01]  /*5750*/  @!P1 DMUL R2, RZ, R26 ;  /* 0x0000001aff029228 */ /* 0x000fe20000000000 */
[----:B------:R-:W-:Y:S02]  /*5760*/  IMAD.SHL.U32 R16, R16, 0x2, RZ ;  /* 0x0000000210107824 */ /* 0x000fe400078e00ff */
[----:B------:R-:W-:Y:S01]  /*5770*/  @!P1 IMAD.MOV.U32 R0, RZ, RZ, RZ ;  /* 0x000000ffff009224 */ /* 0x000fe200078e00ff */
[----:B------:R-:W-:Y:S07]  /*5780*/  @!P1 BRA `(.L_x_61) ;  /* 0x0000000000509947 */ /* 0x000fee0003800000 */
        /* <DEDUP_REMOVED lines=20> */
.L_x_61:
[----:B------:R-:W-:Y:S05]  /*58d0*/  BSYNC.RECONVERGENT B2 ;  /* 0x0000000000027941 */ /* 0x000fea0003800200 */
.L_x_60:
        /* <DEDUP_REMOVED lines=10> */
[----:B------:R-:W-:Y:S01]  /*5980*/  FSETP.GEU.AND P1, PT, |R7|, 6.5827683646048100446e-37, PT ;  /* 0x036000000700780b */ /* 0x000fe20003f2e200 */
[----:B------:R-:W-:Y:S01]  /*5990*/  IMAD.MOV.U32 R11, RZ, RZ, 0x3da8ff83 ;  /* 0x3da8ff83ff0b7424 */ /* 0x000fe200078e00ff */
[----:B------:R-:W-:Y:S01]  /*59a0*/  ISETP.NE.U32.AND P0, PT, R8, 0x1, PT ;  /* 0x000000010800780c */ /* 0x000fe20003f05070 */
[----:B------:R-:W-:Y:S01]  /*59b0*/  DMUL R8, R2, R2 ;  /* 0x0000000202087228 */ /* 0x000fe20000000000 */
[----:B------:R-:W-:Y:S02]  /*59c0*/  BSSY.RECONVERGENT B0, `(.L_x_62) ;  /* 0x0000028000007945 */ /* 0x000fe40003800200 */
[----:B------:R-:W-:-:S02]  /*59d0*/  FSEL R10, R10, -8.06006814911005101289e+34, !P0 ;  /* 0xf9785eba0a0a7808 */ /* 0x000fc40004000000 */
        /* <DEDUP_REMOVED lines=11> */
[----:B------:R-:W0:Y:S01]  /*5a90*/  I2F.F64.U64 R8, R16 ;  /* 0x0000001000087312 */ /* 0x000e220000301800 */
[----:B------:R-:W-:-:S03]  /*5aa0*/  LOP3.LUT P0, RZ, R0, 0x2, RZ, 0xc0, !PT ;  /* 0x0000000200ff7812 */ /* 0x000fc6000780c0ff */
[----:B------:R-:W-:-:S10]  /*5ab0*/  DADD R2, RZ, -R4 ;  /* 0x00000000ff027229 */ /* 0x000fd40000000804 */
[----:B------:R-:W-:Y:S02]  /*5ac0*/  FSEL R2, R4, R2, !P0 ;  /* 0x0000000204027208 */ /* 0x000fe40004000000 */
[----:B------:R-:W-:-:S06]  /*5ad0*/  FSEL R3, R5, R3, !P0 ;  /* 0x0000000305037208 */ /* 0x000fcc0004000000 */
[----:B0-----:R-:W-:Y:S01]  /*5ae0*/  DMUL R8, R8, R2 ;  /* 0x0000000208087228 */ /* 0x001fe20000000000 */
[----:B------:R-:W-:-:S05]  /*5af0*/  IMAD.MOV.U32 R2, RZ, RZ, 0x1 ;  /* 0x00000001ff027424 */ /* 0x000fca00078e00ff */
[----:B------:R-:W0:Y:S02]  /*5b00*/  MUFU.RCP64H R3, R9 ;  /* 0x0000000900037308 */ /* 0x000e240000001800 */
        /* <DEDUP_REMOVED lines=19> */
.L_x_63:
[----:B------:R-:W-:Y:S05]  /*5c40*/  BSYNC.RECONVERGENT B0 ;  /* 0x0000000000007941 */ /* 0x000fea0003800200 */
.L_x_62:
        /* <DEDUP_REMOVED lines=23> */
.L_x_65:
[----:B------:R-:W-:Y:S05]  /*5dc0*/  BSYNC.RECONVERGENT B0 ;  /* 0x0000000000007941 */ /* 0x000fea0003800200 */
.L_x_64:
[----:B------:R-:W-:Y:S01]  /*5dd0*/  DADD R12, -RZ, |R2| ;  /* 0x00000000ff0c7229 */ /* 0x000fe20000000502 */
[----:B------:R-:W-:Y:S01]  /*5de0*/  IMAD.MOV.U32 R6, RZ, RZ, 0x1 ;  /* 0x00000001ff067424 */ /* 0x000fe200078e00ff */
[--C-:B------:R-:W-:Y:S01]  /*5df0*/  DADD R14, -RZ, |R4|.reuse ;  /* 0x00000000ff0e7229 */ /* 0x100fe20000000504 */
[----:B------:R-:W-:Y:S01]  /*5e00*/  BSSY.RECONVERGENT B0, `(.L_x_66) ;  /* 0x000001b000007945 */ /* 0x000fe20003800200 */
[----:B------:R-:W-:-:S08]  /*5e10*/  DSETP.GT.AND P0, PT, |R2|, |R4|, PT ;  /* 0x400000040200722a */ /* 0x000fd00003f04200 */
[----:B------:R-:W-:Y:S02]  /*5e20*/  FSEL R9, R13, R15, P0 ;  /* 0x0000000f0d097208 */ /* 0x000fe40000000000 */
[----:B------:R-:W-:Y:S02]  /*5e30*/  FSEL R8, R12, R14, P0 ;  /* 0x0000000e0c087208 */ /* 0x000fe40000000000 */
[----:B------:R-:W0:Y:S04]  /*5e40*/  MUFU.RCP64H R7, R9 ;  /* 0x0000000900077308 */ /* 0x000e280000001800 */
[----:B0-----:R-:W-:-:S08]  /*5e50*/  DFMA R10, -R8, R6, 1 ;  /* 0x3ff00000080a742b */ /* 0x001fd00000000106 */
[----:B------:R-:W-:-:S08]  /*5e60*/  DFMA R10, R10, R10, R10 ;  /* 0x0000000a0a0a722b */ /* 0x000fd0000000000a */
[----:B------:R-:W-:-:S08]  /*5e70*/  DFMA R10, R6, R10, R6 ;  /* 0x0000000a060a722b */ /* 0x000fd00000000006 */
[----:B------:R-:W-:-:S08]  /*5e80*/  DFMA R6, -R8, R10, 1 ;  /* 0x3ff000000806742b */ /* 0x000fd0000000010a */
[----:B------:R-:W-:Y:S01]  /*5e90*/  DFMA R6, R10, R6, R10 ;  /* 0x000000060a06722b */ /* 0x000fe2000000000a */
[----:B------:R-:W-:Y:S02]  /*5ea0*/  FSEL R10, R14, R12, P0 ;  /* 0x0000000c0e0a7208 */ /* 0x000fe40000000000 */
[----:B------:R-:W-:-:S04]  /*5eb0*/  FSEL R11, R15, R13, P0 ;  /* 0x0000000d0f0b7208 */ /* 0x000fc80000000000 */
[----:B------:R-:W-:Y:S02]  /*5ec0*/  FSETP.GEU.AND P1, PT, |R11|, 6.5827683646048100446e-37, PT ;  /* 0x036000000b00780b */ /* 0x000fe40003f2e200 */
        /* <DEDUP_REMOVED lines=14> */
.L_x_67:
[----:B------:R-:W-:Y:S05]  /*5fb0*/  BSYNC.RECONVERGENT B0 ;  /* 0x0000000000007941 */ /* 0x000fea0003800200 */
.L_x_66:
[----:B------:R-:W-:Y:S01]  /*5fc0*/  DFMA R16, R6, R6, 1 ;  /* 0x3ff000000610742b */ /* 0x000fe20000000006 */
[----:B------:R-:W-:Y:S01]  /*5fd0*/  IMAD.MOV.U32 R14, RZ, RZ, 0x0 ;  /* 0x00000000ff0e7424 */ /* 0x000fe200078e00ff */
[----:B------:R-:W-:Y:S01]  /*5fe0*/  BSSY.RECONVERGENT B0, `(.L_x_68) ;  /* 0x0000012000007945 */ /* 0x000fe20003800200 */
[----:B------:R-:W-:-:S03]  /*5ff0*/  IMAD.MOV.U32 R15, RZ, RZ, 0x3fd80000 ;  /* 0x3fd80000ff0f7424 */ /* 0x000fc600078e00ff */
[----:B------:R-:W0:Y:S04]  /*6000*/  MUFU.RSQ64H R7, R17 ;  /* 0x0000001100077308 */ /* 0x000e280000001c00 */
[----:B------:R-:W-:-:S05]  /*6010*/  VIADD R6, R17, 0xfcb00000 ;  /* 0xfcb0000011067836 */ /* 0x000fca0000000000 */
[----:B------:R-:W-:Y:S01]  /*6020*/  ISETP.GE.U32.AND P0, PT, R6, 0x7ca00000, PT ;  /* 0x7ca000000600780c */ /* 0x000fe20003f06070 */
[----:B0-----:R-:W-:-:S08]  /*6030*/  DMUL R12, R6, R6 ;  /* 0x00000006060c7228 */ /* 0x001fd00000000000 */
[----:B------:R-:W-:-:S08]  /*6040*/  DFMA R12, R16, -R12, 1 ;  /* 0x3ff00000100c742b */ /* 0x000fd0000000080c */
[----:B------:R-:W-:Y:S02]  /*6050*/  DFMA R14, R12, R14, 0.5 ;  /* 0x3fe000000c0e742b */ /* 0x000fe4000000000e */
[----:B------:R-:W-:-:S08]  /*6060*/  DMUL R12, R6, R12 ;  /* 0x0000000c060c7228 */ /* 0x000fd00000000000 */
[----:B------:R-:W-:-:S08]  /*6070*/  DFMA R18, R14, R12, R6 ;  /* 0x0000000c0e12722b */ /* 0x000fd00000000006 */
[----:B------:R-:W-:Y:S02]  /*6080*/  DMUL R20, R16, R18 ;  /* 0x0000001210147228 */ /* 0x000fe40000000000 */
[----:B------:R-:W-:Y:S02]  /*6090*/  VIADD R15, R19, 0xfff00000 ;  /* 0xfff00000130f7836 */ /* 0x000fe40000000000 */
[----:B------:R-:W-:-:S04]  /*60a0*/  IMAD.MOV.U32 R14, RZ, RZ, R18 ;  /* 0x000000ffff0e7224 */ /* 0x000fc800078e0012 */
[----:B------:R-:W-:-:S08]  /*60b0*/  DFMA R24, R20, -R20, R16 ;  /* 0x800000141418722b */ /* 0x000fd00000000010 */
[----:B------:R-:W-:Y:S01]  /*60c0*/  DFMA R12, R24, R14, R20 ;  /* 0x0000000e180c722b */ /* 0x000fe20000000014 */
[----:B------:R-:W-:Y:S10]  /*60d0*/  @!P0 BRA `(.L_x_69) ;  /* 0x0000000000088947 */ /* 0x000ff40003800000 */
[----:B------:R-:W-:-:S07]  /*60e0*/  MOV R0, 0x6100 ;  /* 0x0000610000007802 */ /* 0x000fce0000000f00 */
[----:B------:R-:W-:Y:S05]  /*60f0*/  CALL.REL.NOINC `($__internal_1_$__cuda_sm20_dsqrt_rn_f64_mediumpath_v1) ;  /* 0x0000000400d07944 */ /* 0x000fea0003c00000 */
.L_x_69:
[----:B------:R-:W-:Y:S05]  /*6100*/  BSYNC.RECONVERGENT B0 ;  /* 0x0000000000007941 */ /* 0x000fea0003800200 */
.L_x_68:
[----:B------:R-:W-:Y:S01]  /*6110*/  DSETP.MAX.AND P0, P1, R8, R10, PT ;  /* 0x0000000a0800722a */ /* 0x000fe2000390f000 */
[----:B------:R-:W-:Y:S01]  /*6120*/  IMAD.MOV.U32 R0, RZ, RZ, R9 ;  /* 0x000000ffff007224 */ /* 0x000fe200078e0009 */
[----:B------:R-:W0:Y:S01]  /*6130*/  LDCU.64 UR6, c[0x0][0x3c0] ;  /* 0x00007800ff0677ac */ /* 0x000e220008000a00 */
[----:B------:R-:W-:Y:S01]  /*6140*/  DADD R4, |R4|, |R2| ;  /* 0x0000000004047229 */ /* 0x000fe20000000602 */
[----:B------:R-:W-:Y:S02]  /*6150*/  IMAD.MOV.U32 R3, RZ, RZ, R10 ;  /* 0x000000ffff037224 */ /* 0x000fe400078e000a */
[----:B------:R-:W-:Y:S01]  /*6160*/  FSEL R7, R0, R11, P0 ;  /* 0x0000000b00077208 */ /* 0x000fe20000000000 */
[----:B------:R-:W-:Y:S01]  /*6170*/  IMAD.MOV.U32 R0, RZ, RZ, R8 ;  /* 0x000000ffff007224 */ /* 0x000fe200078e0008 */
[----:B------:R-:W-:Y:S01]  /*6180*/  DMUL R12, R8, R12 ;  /* 0x0000000c080c7228 */ /* 0x000fe20000000000 */
[----:B------:R-:W-:Y:S01]  /*6190*/  UMOV UR4, 0xffffffff ;  /* 0xffffffff00047882 */ /* 0x000fe20000000000 */
[----:B------:R-:W-:-:S02]  /*61a0*/  UMOV UR5, 0x7fefffff ;  /* 0x7fefffff00057882 */ /* 0x000fc40000000000 */
[----:B------:R-:W-:Y:S02]  /*61b0*/  SEL R2, R0, R3, P0 ;  /* 0x0000000300027207 */ /* 0x000fe40000000000 */
[----:B------:R-:W-:Y:S01]  /*61c0*/  @P1 LOP3.LUT R7, R11, 0x80000, RZ, 0xfc, !PT ;  /* 0x000800000b071812 */ /* 0x000fe200078efcff */
[----:B------:R-:W-:-:S04]  /*61d0*/  DSETP.NEU.AND P1, PT, R8, RZ, PT ;  /* 0x000000ff0800722a */ /* 0x000fc80003f2d000 */
[----:B------:R-:W-:Y:S01]  /*61e0*/  IMAD.MOV.U32 R3, RZ, RZ, R7 ;  /* 0x000000ffff037224 */ /* 0x000fe200078e0007 */
[C---:B0-----:R-:W-:Y:S02]  /*61f0*/  LEA R6, P2, R22.reuse, UR6, 0x3 ;  /* 0x0000000616067c11 */ /* 0x041fe4000f8418ff */
[----:B------:R-:W-:Y:S02]  /*6200*/  FSEL R13, R5, R13, !P1 ;  /* 0x0000000d050d7208 */ /* 0x000fe40004800000 */
[----:B------:R-:W-:Y:S01]  /*6210*/  LEA.HI.X R7, R22, UR7, R23, 0x3, P2 ;  /* 0x0000000716077c11 */ /* 0x000fe200090f1c17 */
[----:B------:R-:W-:Y:S01]  /*6220*/  DSETP.GT.AND P0, PT, R2, UR4, PT ;  /* 0x0000000402007e2a */ /* 0x000fe2000bf04000 */
[----:B------:R-:W-:-:S05]  /*6230*/  FSEL R3, R4, R12, !P1 ;  /* 0x0000000c04037208 */ /* 0x000fca0004800000 */
[----:B------:R-:W-:Y:S02]  /*6240*/  FSEL R2, R4, R3, P0 ;  /* 0x0000000304027208 */ /* 0x000fe40000000000 */
[----:B------:R-:W-:-:S05]  /*6250*/  FSEL R3, R5, R13, P0 ;  /* 0x0000000d05037208 */ /* 0x000fca0000000000 */
[----:B------:R-:W-:Y:S01]  /*6260*/  STG.E.64 desc[UR36][R6.64], R2 ;  /* 0x0000000206007986 */ /* 0x000fe2000c101b24 */
[----:B------:R-:W-:Y:S05]  /*6270*/  EXIT ;  /* 0x000000000000794d */ /* 0x000fea0003800000 */
        .weak           $__internal_0_$__cuda_sm20_div_rn_f64_full
        .type           $__internal_0_$__cuda_sm20_div_rn_f64_full,@function
        .size           $__internal_0_$__cuda_sm20_div_rn_f64_full,($__internal_1_$__cuda_sm20_dsqrt_rn_f64_mediumpath_v1 - $__internal_0_$__cuda_sm20_div_rn_f64_full)
$__internal_0_$__cuda_sm20_div_rn_f64_full:
[C---:B------:R-:W-:Y:S01]  /*6280*/  FSETP.GEU.AND P0, PT, |R29|.reuse, 1.469367938527859385e-39, PT ;  /* 0x001000001d00780b */ /* 0x040fe20003f0e200 */
[----:B------:R-:W-:Y:S01]  /*6290*/  IMAD.MOV.U32 R38, RZ, RZ, 0x1 ;  /* 0x00000001ff267424 */ /* 0x000fe200078e00ff */
[----:B------:R-:W-:Y:S01]  /*62a0*/  LOP3.LUT R32, R29, 0x800fffff, RZ, 0xc0, !PT ;  /* 0x800fffff1d207812 */ /* 0x000fe200078ec0ff */
[----:B------:R-:W-:Y:S01]  /*62b0*/  IMAD.MOV.U32 R50, RZ, RZ, 0x1ca00000 ;  /* 0x1ca00000ff327424 */ /* 0x000fe200078e00ff */
[C---:B------:R-:W-:Y:S01]  /*62c0*/  FSETP.GEU.AND P3, PT, |R37|.reuse, 1.469367938527859385e-39, PT ;  /* 0x001000002500780b */ /* 0x040fe20003f6e200 */
[----:B------:R-:W-:Y:S01]  /*62d0*/  BSSY.RECONVERGENT B1, `(.L_x_70) ;  /* 0x0000053000017945 */ /* 0x000fe20003800200 */
[----:B------:R-:W-:Y:S01]  /*62e0*/  LOP3.LUT R33, R32, 0x3ff00000, RZ, 0xfc, !PT ;  /* 0x3ff0000020217812 */ /* 0x000fe200078efcff */
[----:B------:R-:W-:Y:S01]  /*62f0*/  IMAD.MOV.U32 R32, RZ, RZ, R28 ;  /* 0x000000ffff207224 */ /* 0x000fe200078e001c */
[----:B------:R-:W-:Y:S02]  /*6300*/  LOP3.LUT R55, R37, 0x7ff00000, RZ, 0xc0, !PT ;  /* 0x7ff0000025377812 */ /* 0x000fe400078ec0ff */
[----:B------:R-:W-:-:S03]  /*6310*/  LOP3.LUT R52, R29, 0x7ff00000, RZ, 0xc0, !PT ;  /* 0x7ff000001d347812 */ /* 0x000fc600078ec0ff */
[----:B------:R-:W-:Y:S01]  /*6320*/  @!P0 DMUL R32, R28, 8.98846567431157953865e+307 ;  /* 0x7fe000001c208828 */ /* 0x000fe20000000000 */
[----:B------:R-:W-:Y:S01]  /*6330*/  ISETP.GE.U32.AND P2, PT, R55, R52, PT ;  /* 0x000000343700720c */ /* 0x000fe20003f46070 */
[----:B------:R-:W-:Y:S02]  /*6340*/  IMAD.MOV.U32 R51, RZ, RZ, R55 ;  /* 0x000000ffff337224 */ /* 0x000fe400078e0037 */
[----:B------:R-:W-:Y:S02]  /*6350*/  @!P3 LOP3.LUT R12, R29, 0x7ff00000, RZ, 0xc0, !PT ;  /* 0x7ff000001d0cb812 */ /* 0x000fe400078ec0ff */
[----:B------:R-:W0:Y:S02]  /*6360*/  MUFU.RCP64H R39, R33 ;  /* 0x0000002100277308 */ /* 0x000e240000001800 */
[----:B------:R-:W-:Y:S01]  /*6370*/  @!P3 ISETP.GE.U32.AND P4, PT, R55, R12, PT ;  /* 0x0000000c3700b20c */ /* 0x000fe20003f86070 */
[----:B------:R-:W-:Y:S01]  /*6380*/  IMAD.MOV.U32 R12, RZ, RZ, R52 ;  /* 0x000000ffff0c7224 */ /* 0x000fe200078e0034 */
[----:B------:R-:W-:-:S05]  /*6390*/  @!P0 LOP3.LUT R12, R33, 0x7ff00000, RZ, 0xc0, !PT ;  /* 0x7ff00000210c8812 */ /* 0x000fca00078ec0ff */
[----:B------:R-:W-:Y:S01]  /*63a0*/  VIADD R54, R12, 0xffffffff ;  /* 0xffffffff0c367836 */ /* 0x000fe20000000000 */
[----:B0-----:R-:W-:-:S08]  /*63b0*/  DFMA R40, R38, -R32, 1 ;  /* 0x3ff000002628742b */ /* 0x001fd00000000820 */
[----:B------:R-:W-:-:S08]  /*63c0*/  DFMA R40, R40, R40, R40 ;  /* 0x000000282828722b */ /* 0x000fd00000000028 */
[----:B------:R-:W-:Y:S01]  /*63d0*/  DFMA R44, R38, R40, R38 ;  /* 0x00000028262c722b */ /* 0x000fe20000000026 */
[C---:B------:R-:W-:Y:S01]  /*63e0*/  @!P3 SEL R41, R50.reuse, 0x63400000, !P4 ;  /* 0x634000003229b807 */ /* 0x040fe20006000000 */
[----:B------:R-:W-:Y:S01]  /*63f0*/  IMAD.MOV.U32 R38, RZ, RZ, R36 ;  /* 0x000000ffff267224 */ /* 0x000fe200078e0024 */
[----:B------:R-:W-:Y:S01]  /*6400*/  SEL R39, R50, 0x63400000, !P2 ;  /* 0x6340000032277807 */ /* 0x000fe20005000000 */
[----:B------:R-:W-:Y:S01]  /*6410*/  @!P3 IMAD.MOV.U32 R40, RZ, RZ, RZ ;  /* 0x000000ffff28b224 */ /* 0x000fe200078e00ff */
[--C-:B------:R-:W-:Y:S02]  /*6420*/  @!P3 LOP3.LUT R41, R41, 0x80000000, R37.reuse, 0xf8, !PT ;  /* 0x800000002929b812 */ /* 0x100fe400078ef825 */
[----:B------:R-:W-:Y:S01]  /*6430*/  LOP3.LUT R39, R39, 0x800fffff, R37, 0xf8, !PT ;  /* 0x800fffff27277812 */ /* 0x000fe200078ef825 */
[----:B------:R-:W-:Y:S01]  /*6440*/  DFMA R46, R44, -R32, 1 ;  /* 0x3ff000002c2e742b */ /* 0x000fe20000000820 */
[----:B------:R-:W-:-:S06]  /*6450*/  @!P3 LOP3.LUT R41, R41, 0x100000, RZ, 0xfc, !PT ;  /* 0x001000002929b812 */ /* 0x000fcc00078efcff */
[----:B------:R-:W-:Y:S02]  /*6460*/  @!P3 DFMA R38, R38, 2, -R40 ;  /* 0x400000002626b82b */ /* 0x000fe40000000828 */
[----:B------:R-:W-:-:S08]  /*6470*/  DFMA R44, R44, R46, R44 ;  /* 0x0000002e2c2c722b */ /* 0x000fd0000000002c */
[----:B------:R-:W-:Y:S01]  /*6480*/  @!P3 LOP3.LUT R51, R39, 0x7ff00000, RZ, 0xc0, !PT ;  /* 0x7ff000002733b812 */ /* 0x000fe200078ec0ff */
[----:B------:R-:W-:-:S04]  /*6490*/  DMUL R40, R44, R38 ;  /* 0x000000262c287228 */ /* 0x000fc80000000000 */
[----:B------:R-:W-:-:S04]  /*64a0*/  VIADD R52, R51, 0xffffffff ;  /* 0xffffffff33347836 */ /* 0x000fc80000000000 */
[----:B------:R-:W-:Y:S01]  /*64b0*/  DFMA R46, R40, -R32, R38 ;  /* 0x80000020282e722b */ /* 0x000fe20000000026 */
[----:B------:R-:W-:-:S04]  /*64c0*/  ISETP.GT.U32.AND P0, PT, R52, 0x7feffffe, PT ;  /* 0x7feffffe3400780c */ /* 0x000fc80003f04070 */
[----:B------:R-:W-:-:S03]  /*64d0*/  ISETP.GT.U32.OR P0, PT, R54, 0x7feffffe, P0 ;  /* 0x7feffffe3600780c */ /* 0x000fc60000704470 */
[----:B------:R-:W-:-:S10]  /*64e0*/  DFMA R44, R44, R46, R40 ;  /* 0x0000002e2c2c722b */ /* 0x000fd40000000028 */
[----:B------:R-:W-:Y:S05]  /*64f0*/  @P0 BRA `(.L_x_71) ;  /* 0x00000000006c0947 */ /* 0x000fea0003800000 */
[----:B------:R-:W-:-:S04]  /*6500*/  LOP3.LUT R36, R29, 0x7ff00000, RZ, 0xc0, !PT ;  /* 0x7ff000001d247812 */ /* 0x000fc800078ec0ff */
[CC--:B------:R-:W-:Y:S02]  /*6510*/  VIADDMNMX R12, R55.reuse, -R36.reuse, 0xb9600000, !PT ;  /* 0xb9600000370c7446 */ /* 0x0c0fe40007800924 */
[----:B------:R-:W-:Y:S01]  /*6520*/  ISETP.GE.U32.AND P0, PT, R55, R36, PT ;  /* 0x000000243700720c */ /* 0x000fe20003f06070 */
[----:B------:R-:W-:Y:S01]  /*6530*/  IMAD.MOV.U32 R36, RZ, RZ, RZ ;  /* 0x000000ffff247224 */ /* 0x000fe200078e00ff */
[----:B------:R-:W-:Y:S02]  /*6540*/  VIMNMX R12, PT, PT, R12, 0x46a00000, PT ;  /* 0x46a000000c0c7848 */ /* 0x000fe40003fe0100 */
[----:B------:R-:W-:-:S05]  /*6550*/  SEL R37, R50, 0x63400000, !P0 ;  /* 0x6340000032257807 */ /* 0x000fca0004000000 */
[----:B------:R-:W-:-:S04]  /*6560*/  IMAD.IADD R12, R12, 0x1, -R37 ;  /* 0x000000010c0c7824 */ /* 0x000fc800078e0a25 */
[----:B------:R-:W-:-:S06]  /*6570*/  VIADD R37, R12, 0x7fe00000 ;  /* 0x7fe000000c257836 */ /* 0x000fcc0000000000 */
[----:B------:R-:W-:-:S10]  /*6580*/  DMUL R40, R44, R36 ;  /* 0x000000242c287228 */ /* 0x000fd40000000000 */
[----:B------:R-:W-:-:S13]  /*6590*/  FSETP.GTU.AND P0, PT, |R41|, 1.469367938527859385e-39, PT ;  /* 0x001000002900780b */ /* 0x000fda0003f0c200 */
[----:B------:R-:W-:Y:S05]  /*65a0*/  @P0 BRA `(.L_x_72) ;  /* 0x0000000000940947 */ /* 0x000fea0003800000 */
[----:B------:R-:W-:Y:S01]  /*65b0*/  DFMA R32, R44, -R32, R38 ;  /* 0x800000202c20722b */ /* 0x000fe20000000026 */
[----:B------:R-:W-:-:S09]  /*65c0*/  IMAD.MOV.U32 R36, RZ, RZ, RZ ;  /* 0x000000ffff247224 */ /* 0x000fd200078e00ff */
[C---:B------:R-:W-:Y:S02]  /*65d0*/  FSETP.NEU.AND P0, PT, R33.reuse, RZ, PT ;  /* 0x000000ff2100720b */ /* 0x040fe40003f0d000 */
[----:B------:R-:W-:-:S04]  /*65e0*/  LOP3.LUT R39, R33, 0x80000000, R29, 0x48, !PT ;  /* 0x8000000021277812 */ /* 0x000fc800078e481d */
[----:B------:R-:W-:-:S07]  /*65f0*/  LOP3.LUT R37, R39, R37, RZ, 0xfc, !PT ;  /* 0x0000002527257212 */ /* 0x000fce00078efcff */
[----:B------:R-:W-:Y:S05]  /*6600*/  @!P0 BRA `(.L_x_72) ;  /* 0x00000000007c8947 */ /* 0x000fea0003800000 */
[----:B------:R-:W-:Y:S01]  /*6610*/  IMAD.MOV R29, RZ, RZ, -R12 ;  /* 0x000000ffff1d7224 */ /* 0x000fe200078e0a0c */
[----:B------:R-:W-:Y:S01]  /*6620*/  DMUL.RP R36, R44, R36 ;  /* 0x000000242c247228 */ /* 0x000fe20000008000 */
[----:B------:R-:W-:-:S06]  /*6630*/  IMAD.MOV.U32 R28, RZ, RZ, RZ ;  /* 0x000000ffff1c7224 */ /* 0x000fcc00078e00ff */
[----:B------:R-:W-:-:S03]  /*6640*/  DFMA R28, R40, -R28, R44 ;  /* 0x8000001c281c722b */ /* 0x000fc6000000002c */
[----:B------:R-:W-:-:S03]  /*6650*/  LOP3.LUT R39, R37, R39, RZ, 0x3c, !PT ;  /* 0x0000002725277212 */ /* 0x000fc600078e3cff */
[----:B------:R-:W-:-:S04]  /*6660*/  IADD3 R28, PT, PT, -R12, -0x43300000, RZ ;  /* 0xbcd000000c1c7810 */ /* 0x000fc80007ffe1ff */
[----:B------:R-:W-:-:S04]  /*6670*/  FSETP.NEU.AND P0, PT, |R29|, R28, PT ;  /* 0x0000001c1d00720b */ /* 0x000fc80003f0d200 */
[----:B------:R-:W-:Y:S02]  /*6680*/  FSEL R40, R36, R40, !P0 ;  /* 0x0000002824287208 */ /* 0x000fe40004000000 */
[----:B------:R-:W-:Y:S01]  /*6690*/  FSEL R41, R39, R41, !P0 ;  /* 0x0000002927297208 */ /* 0x000fe20004000000 */
[----:B------:R-:W-:Y:S06]  /*66a0*/  BRA `(.L_x_72) ;  /* 0x0000000000547947 */ /* 0x000fec0003800000 */
.L_x_71:
[----:B------:R-:W-:-:S14]  /*66b0*/  DSETP.NAN.AND P0, PT, R36, R36, PT ;  /* 0x000000242400722a */ /* 0x000fdc0003f08000 */
[----:B------:R-:W-:Y:S05]  /*66c0*/  @P0 BRA `(.L_x_73) ;  /* 0x0000000000440947 */ /* 0x000fea0003800000 */
[----:B------:R-:W-:-:S14]  /*66d0*/  DSETP.NAN.AND P0, PT, R28, R28, PT ;  /* 0x0000001c1c00722a */ /* 0x000fdc0003f08000 */
[----:B------:R-:W-:Y:S05]  /*66e0*/  @P0 BRA `(.L_x_74) ;  /* 0x0000000000300947 */ /* 0x000fea0003800000 */
[----:B------:R-:W-:Y:S01]  /*66f0*/  ISETP.NE.AND P0, PT, R51, R12, PT ;  /* 0x0000000c3300720c */ /* 0x000fe20003f05270 */
[----:B------:R-:W-:Y:S02]  /*6700*/  IMAD.MOV.U32 R40, RZ, RZ, 0x0 ;  /* 0x00000000ff287424 */ /* 0x000fe400078e00ff */
[----:B------:R-:W-:-:S10]  /*6710*/  IMAD.MOV.U32 R41, RZ, RZ, -0x80000 ;  /* 0xfff80000ff297424 */ /* 0x000fd400078e00ff */
[----:B------:R-:W-:Y:S05]  /*6720*/  @!P0 BRA `(.L_x_72) ;  /* 0x0000000000348947 */ /* 0x000fea0003800000 */
[----:B------:R-:W-:Y:S02]  /*6730*/  ISETP.NE.AND P0, PT, R51, 0x7ff00000, PT ;  /* 0x7ff000003300780c */ /* 0x000fe40003f05270 */
[----:B------:R-:W-:Y:S02]  /*6740*/  LOP3.LUT R41, R37, 0x80000000, R29, 0x48, !PT ;  /* 0x8000000025297812 */ /* 0x000fe400078e481d */
[----:B------:R-:W-:-:S13]  /*6750*/  ISETP.EQ.OR P0, PT, R12, RZ, !P0 ;  /* 0x000000ff0c00720c */ /* 0x000fda0004702670 */
[----:B------:R-:W-:Y:S01]  /*6760*/  @P0 LOP3.LUT R12, R41, 0x7ff00000, RZ, 0xfc, !PT ;  /* 0x7ff00000290c0812 */ /* 0x000fe200078efcff */
[----:B------:R-:W-:Y:S02]  /*6770*/  @!P0 IMAD.MOV.U32 R40, RZ, RZ, RZ ;  /* 0x000000ffff288224 */ /* 0x000fe400078e00ff */
[----:B------:R-:W-:Y:S02]  /*6780*/  @P0 IMAD.MOV.U32 R40, RZ, RZ, RZ ;  /* 0x000000ffff280224 */ /* 0x000fe400078e00ff */
[----:B------:R-:W-:Y:S01]  /*6790*/  @P0 IMAD.MOV.U32 R41, RZ, RZ, R12 ;  /* 0x000000ffff290224 */ /* 0x000fe200078e000c */
[----:B------:R-:W-:Y:S06]  /*67a0*/  BRA `(.L_x_72) ;  /* 0x0000000000147947 */ /* 0x000fec0003800000 */
.L_x_74:
[----:B------:R-:W-:Y:S01]  /*67b0*/  LOP3.LUT R41, R29, 0x80000, RZ, 0xfc, !PT ;  /* 0x000800001d297812 */ /* 0x000fe200078efcff */
[----:B------:R-:W-:Y:S01]  /*67c0*/  IMAD.MOV.U32 R40, RZ, RZ, R28 ;  /* 0x000000ffff287224 */ /* 0x000fe200078e001c */
[----:B------:R-:W-:Y:S06]  /*67d0*/  BRA `(.L_x_72) ;  /* 0x0000000000087947 */ /* 0x000fec0003800000 */
.L_x_73:
[----:B------:R-:W-:Y:S01]  /*67e0*/  LOP3.LUT R41, R37, 0x80000, RZ, 0xfc, !PT ;  /* 0x0008000025297812 */ /* 0x000fe200078efcff */
[----:B------:R-:W-:-:S07]  /*67f0*/  IMAD.MOV.U32 R40, RZ, RZ, R36 ;  /* 0x000000ffff287224 */ /* 0x000fce00078e0024 */
.L_x_72:
[----:B------:R-:W-:Y:S05]  /*6800*/  BSYNC.RECONVERGENT B1 ;  /* 0x0000000000017941 */ /* 0x000fea0003800200 */
.L_x_70:
[----:B------:R-:W-:Y:S02]  /*6810*/  IMAD.MOV.U32 R28, RZ, RZ, R0 ;  /* 0x000000ffff1c7224 */ /* 0x000fe400078e0000 */
[----:B------:R-:W-:-:S04]  /*6820*/  IMAD.MOV.U32 R29, RZ, RZ, 0x0 ;  /* 0x00000000ff1d7424 */ /* 0x000fc800078e00ff */
[----:B------:R-:W-:Y:S05]  /*6830*/  RET.REL.NODEC R28 `(_Z12DoWorkKernelmP16cudaRandomWalkerPmS1_S1_S1_S1_PdS2_S2_) ;  /* 0xffffff941cf07950 */ /* 0x000fea0003c3ffff */
        .weak           $__internal_1_$__cuda_sm20_dsqrt_rn_f64_mediumpath_v1
        .type           $__internal_1_$__cuda_sm20_dsqrt_rn_f64_mediumpath_v1,@function
        .size           $__internal_1_$__cuda_sm20_dsqrt_rn_f64_mediumpath_v1,($_Z12DoWorkKernelmP16cudaRandomWalkerPmS1_S1_S1_S1_PdS2_S2_$__internal_accurate_pow - $__internal_1_$__cuda_sm20_dsqrt_rn_f64_mediumpath_v1)
$__internal_1_$__cuda_sm20_dsqrt_rn_f64_mediumpath_v1:
[----:B------:R-:W-:Y:S01]  /*6840*/  ISETP.GE.U32.AND P0, PT, R6, -0x3400000, PT ;  /* 0xfcc000000600780c */ /* 0x000fe20003f06070 */
[----:B------:R-:W-:Y:S01]  /*6850*/  BSSY.RECONVERGENT B1, `(.L_x_75) ;  /* 0x0000028000017945 */ /* 0x000fe20003800200 */
[----:B------:R-:W-:Y:S02]  /*6860*/  IMAD.MOV.U32 R14, RZ, RZ, R18 ;  /* 0x000000ffff0e7224 */ /* 0x000fe400078e0012 */
[----:B------:R-:W-:Y:S02]  /*6870*/  IMAD.MOV.U32 R12, RZ, RZ, R16 ;  /* 0x000000ffff0c7224 */ /* 0x000fe400078e0010 */
[----:B------:R-:W-:Y:S02]  /*6880*/  IMAD.MOV.U32 R13, RZ, RZ, R17 ;  /* 0x000000ffff0d7224 */ /* 0x000fe400078e0011 */
[----:B------:R-:W-:Y:S02]  /*6890*/  IMAD.MOV.U32 R6, RZ, RZ, R24 ;  /* 0x000000ffff067224 */ /* 0x000fe400078e0018 */
[----:B------:R-:W-:-:S03]  /*68a0*/  IMAD.MOV.U32 R7, RZ, RZ, R25 ;  /* 0x000000ffff077224 */ /* 0x000fc600078e0019 */
[----:B------:R-:W-:Y:S05]  /*68b0*/  @!P0 BRA `(.L_x_76) ;  /* 0x0000000000208947 */ /* 0x000fea0003800000 */
[----:B------:R-:W-:-:S10]  /*68c0*/  DFMA.RM R6, R6, R14, R20 ;  /* 0x0000000e0606722b */ /* 0x000fd40000004014 */
[----:B------:R-:W-:-:S05]  /*68d0*/  IADD3 R14, P0, PT, R6, 0x1, RZ ;  /* 0x00000001060e7810 */ /* 0x000fca0007f1e0ff */
[----:B------:R-:W-:-:S06]  /*68e0*/  IMAD.X R15, RZ, RZ, R7, P0 ;  /* 0x000000ffff0f7224 */ /* 0x000fcc00000e0607 */
[----:B------:R-:W-:-:S08]  /*68f0*/  DFMA.RP R12, -R6, R14, R12 ;  /* 0x0000000e060c722b */ /* 0x000fd0000000810c */
[----:B------:R-:W-:-:S06]  /*6900*/  DSETP.GT.AND P0, PT, R12, RZ, PT ;  /* 0x000000ff0c00722a */ /* 0x000fcc0003f04000 */
[----:B------:R-:W-:Y:S02]  /*6910*/  FSEL R6, R14, R6, P0 ;  /* 0x000000060e067208 */ /* 0x000fe40000000000 */
[----:B------:R-:W-:Y:S01]  /*6920*/  FSEL R7, R15, R7, P0 ;  /* 0x000000070f077208 */ /* 0x000fe20000000000 */
[----:B------:R-:W-:Y:S06]  /*6930*/  BRA `(.L_x_77) ;  /* 0x0000000000647947 */ /* 0x000fec0003800000 */
.L_x_76:
[----:B------:R-:W-:-:S14]  /*6940*/  DSETP.NE.AND P0, PT, R12, RZ, PT ;  /* 0x000000ff0c00722a */ /* 0x000fdc0003f05000 */
[----:B------:R-:W-:Y:S05]  /*6950*/  @!P0 BRA `(.L_x_78) ;  /* 0x0000000000588947 */ /* 0x000fea0003800000 */
[----:B------:R-:W-:-:S13]  /*6960*/  ISETP.GE.AND P0, PT, R13, RZ, PT ;  /* 0x000000ff0d00720c */ /* 0x000fda0003f06270 */
[----:B------:R-:W-:Y:S02]  /*6970*/  @!P0 IMAD.MOV.U32 R6, RZ, RZ, 0x0 ;  /* 0x00000000ff068424 */ /* 0x000fe400078e00ff */
[----:B------:R-:W-:Y:S01]  /*6980*/  @!P0 IMAD.MOV.U32 R7, RZ, RZ, -0x80000 ;  /* 0xfff80000ff078424 */ /* 0x000fe200078e00ff */
[----:B------:R-:W-:Y:S06]  /*6990*/  @!P0 BRA `(.L_x_77) ;  /* 0x00000000004c8947 */ /* 0x000fec0003800000 */
[----:B------:R-:W-:-:S13]  /*69a0*/  ISETP.GT.AND P0, PT, R13, 0x7fefffff, PT ;  /* 0x7fefffff0d00780c */ /* 0x000fda0003f04270 */
[----:B------:R-:W-:Y:S05]  /*69b0*/  @P0 BRA `(.L_x_78) ;  /* 0x0000000000400947 */ /* 0x000fea0003800000 */
[----:B------:R-:W-:Y:S01]  /*69c0*/  DMUL R6, R12, 8.11296384146066816958e+31 ;  /* 0x469000000c067828 */ /* 0x000fe20000000000 */
[----:B------:R-:W-:Y:S02]  /*69d0*/  IMAD.MOV.U32 R16, RZ, RZ, 0x0 ;  /* 0x00000000ff107424 */ /* 0x000fe400078e00ff */
[----:B------:R-:W-:Y:S02]  /*69e0*/  IMAD.MOV.U32 R12, RZ, RZ, RZ ;  /* 0x000000ffff0c7224 */ /* 0x000fe400078e00ff */
[----:B------:R-:W-:Y:S01]  /*69f0*/  IMAD.MOV.U32 R17, RZ, RZ, 0x3fd80000 ;  /* 0x3fd80000ff117424 */ /* 0x000fe200078e00ff */
[----:B------:R-:W0:Y:S03]  /*6a00*/  MUFU.RSQ64H R13, R7 ;  /* 0x00000007000d7308 */ /* 0x000e260000001c00 */
[----:B0-----:R-:W-:-:S08]  /*6a10*/  DMUL R14, R12, R12 ;  /* 0x0000000c0c0e7228 */ /* 0x001fd00000000000 */
[----:B------:R-:W-:-:S08]  /*6a20*/  DFMA R14, R6, -R14, 1 ;  /* 0x3ff00000060e742b */ /* 0x000fd0000000080e */
[----:B------:R-:W-:Y:S02]  /*6a30*/  DFMA R16, R14, R16, 0.5 ;  /* 0x3fe000000e10742b */ /* 0x000fe40000000010 */
[----:B------:R-:W-:-:S08]  /*6a40*/  DMUL R14, R12, R14 ;  /* 0x0000000e0c0e7228 */ /* 0x000fd00000000000 */
[----:B------:R-:W-:-:S08]  /*6a50*/  DFMA R14, R16, R14, R12 ;  /* 0x0000000e100e722b */ /* 0x000fd0000000000c */
[----:B------:R-:W-:Y:S02]  /*6a60*/  DMUL R12, R6, R14 ;  /* 0x0000000e060c7228 */ /* 0x000fe40000000000 */
[----:B------:R-:W-:-:S06]  /*6a70*/  VIADD R15, R15, 0xfff00000 ;  /* 0xfff000000f0f7836 */ /* 0x000fcc0000000000 */
[----:B------:R-:W-:-:S08]  /*6a80*/  DFMA R16, R12, -R12, R6 ;  /* 0x8000000c0c10722b */ /* 0x000fd00000000006 */
[----:B------:R-:W-:-:S10]  /*6a90*/  DFMA R6, R14, R16, R12 ;  /* 0x000000100e06722b */ /* 0x000fd4000000000c */
[----:B------:R-:W-:Y:S01]  /*6aa0*/  VIADD R7, R7, 0xfcb00000 ;  /* 0xfcb0000007077836 */ /* 0x000fe20000000000 */
[----:B------:R-:W-:Y:S06]  /*6ab0*/  BRA `(.L_x_77) ;  /* 0x0000000000047947 */ /* 0x000fec0003800000 */
.L_x_78:
[----:B------:R-:W-:-:S11]  /*6ac0*/  DADD R6, R12, R12 ;  /* 0x000000000c067229 */ /* 0x000fd6000000000c */
.L_x_77:
[----:B------:R-:W-:Y:S05]  /*6ad0*/  BSYNC.RECONVERGENT B1 ;  /* 0x0000000000017941 */ /* 0x000fea0003800200 */
.L_x_75:
[----:B------:R-:W-:Y:S02]  /*6ae0*/  IMAD.MOV.U32 R12, RZ, RZ, R6 ;  /* 0x000000ffff0c7224 */ /* 0x000fe400078e0006 */
[----:B------:R-:W-:Y:S02]  /*6af0*/  IMAD.MOV.U32 R13, RZ, RZ, R7 ;  /* 0x000000ffff0d7224 */ /* 0x000fe400078e0007 */
[----:B------:R-:W-:Y:S02]  /*6b00*/  IMAD.MOV.U32 R6, RZ, RZ, R0 ;  /* 0x000000ffff067224 */ /* 0x000fe400078e0000 */
[----:B------:R-:W-:-:S04]  /*6b10*/  IMAD.MOV.U32 R7, RZ, RZ, 0x0 ;  /* 0x00000000ff077424 */ /* 0x000fc800078e00ff */
[----:B------:R-:W-:Y:S05]  /*6b20*/  RET.REL.NODEC R6 `(_Z12DoWorkKernelmP16cudaRandomWalkerPmS1_S1_S1_S1_PdS2_S2_) ;  /* 0xffffff9406347950 */ /* 0x000fea0003c3ffff */
        .type           $_Z12DoWorkKernelmP16cudaRandomWalkerPmS1_S1_S1_S1_PdS2_S2_$__internal_accurate_pow,@function
        .size           $_Z12DoWorkKernelmP16cudaRandomWalkerPmS1_S1_S1_S1_PdS2_S2_$__internal_accurate_pow,($_Z12DoWorkKernelmP16cudaRandomWalkerPmS1_S1_S1_S1_PdS2_S2_$__internal_trig_reduction_slowpathd - $_Z12DoWorkKernelmP16cudaRandomWalkerPmS1_S1_S1_S1_PdS2_S2_$__internal_accurate_pow)
$_Z12DoWorkKernelmP16cudaRandomWalkerPmS1_S1_S1_S1_PdS2_S2_$__internal_accurate_pow:
[----:B------:R-:W-:Y:S01]  /*6b30*/  ISETP.GT.U32.AND P0, PT, R5, 0xfffff, PT ;  /* 0x000fffff0500780c */ /* 0x000fe20003f04070 */
[----:B------:R-:W-:Y:S01]  /*6b40*/  IMAD.MOV.U32 R4, RZ, RZ, R8 ;  /* 0x000000ffff047224 */ /* 0x000fe200078e0008 */
[----:B------:R-:W-:Y:S01]  /*6b50*/  UMOV UR4, 0x7d2cafe2 ;  /* 0x7d2cafe200047882 */ /* 0x000fe20000000000 */
[----:B------:R-:W-:Y:S01]  /*6b60*/  IMAD.MOV.U32 R36, RZ, RZ, RZ ;  /* 0x000000ffff247224 */ /* 0x000fe200078e00ff */
[----:B------:R-:W-:Y:S01]  /*6b70*/  UMOV UR5, 0x3eb0f5ff ;  /* 0x3eb0f5ff00057882 */ /* 0x000fe20000000000 */
[----:B------:R-:W-:Y:S01]  /*6b80*/  IMAD.MOV.U32 R40, RZ, RZ, 0x41ad3b5a ;  /* 0x41ad3b5aff287424 */ /* 0x000fe200078e00ff */
[----:B------:R-:W-:Y:S01]  /*6b90*/  UMOV UR6, 0x3b39803f ;  /* 0x3b39803f00067882 */ /* 0x000fe20000000000 */
[----:B------:R-:W-:Y:S01]  /*6ba0*/  IMAD.MOV.U32 R41, RZ, RZ, 0x3ed0f5d2 ;  /* 0x3ed0f5d2ff297424 */ /* 0x000fe200078e00ff */
[----:B------:R-:W-:-:S05]  /*6bb0*/  UMOV UR7, 0x3c7abc9e ;  /* 0x3c7abc9e00077882 */ /* 0x000fca0000000000 */
[----:B------:R-:W-:Y:S01]  /*6bc0*/  @!P0 DMUL R50, R4, 1.80143985094819840000e+16 ;  /* 0x4350000004328828 */ /* 0x000fe20000000000 */
[--C-:B------:R-:W-:Y:S01]  /*6bd0*/  IMAD.MOV.U32 R4, RZ, RZ, R5.reuse ;  /* 0x000000ffff047224 */ /* 0x100fe200078e0005 */
[----:B------:R-:W-:-:S08]  /*6be0*/  SHF.R.U32.HI R5, RZ, 0x14, R5 ;  /* 0x00000014ff057819 */ /* 0x000fd00000011605 */
[----:B------:R-:W-:Y:S01]  /*6bf0*/  @!P0 IMAD.MOV.U32 R4, RZ, RZ, R51 ;  /* 0x000000ffff048224 */ /* 0x000fe200078e0033 */
[----:B------:R-:W-:Y:S01]  /*6c00*/  @!P0 LEA.HI R5, R51, 0xffffffca, RZ, 0xc ;  /* 0xffffffca33058811 */ /* 0x000fe200078f60ff */
[----:B------:R-:W-:-:S03]  /*6c10*/  @!P0 IMAD.MOV.U32 R8, RZ, RZ, R50 ;  /* 0x000000ffff088224 */ /* 0x000fc600078e0032 */
[----:B------:R-:W-:-:S04]  /*6c20*/  LOP3.LUT R4, R4, 0x800fffff, RZ, 0xc0, !PT ;  /* 0x800fffff04047812 */ /* 0x000fc800078ec0ff */
[----:B------:R-:W-:Y:S01]  /*6c30*/  LOP3.LUT R9, R4, 0x3ff00000, RZ, 0xfc, !PT ;  /* 0x3ff0000004097812 */ /* 0x000fe200078efcff */
[----:B------:R-:W-:-:S03]  /*6c40*/  VIADD R4, R5, 0xfffffc01 ;  /* 0xfffffc0105047836 */ /* 0x000fc60000000000 */
[----:B------:R-:W-:-:S13]  /*6c50*/  ISETP.GE.U32.AND P1, PT, R9, 0x3ff6a09f, PT ;  /* 0x3ff6a09f0900780c */ /* 0x000fda0003f26070 */
[----:B------:R-:W-:Y:S02]  /*6c60*/  @P1 VIADD R11, R9, 0xfff00000 ;  /* 0xfff00000090b1836 */ /* 0x000fe40000000000 */
[----:B------:R-:W-:Y:S02]  /*6c70*/  @P1 VIADD R4, R5, 0xfffffc02 ;  /* 0xfffffc0205041836 */ /* 0x000fe40000000000 */
[----:B------:R-:W-:Y:S02]  /*6c80*/  @P1 IMAD.MOV.U32 R9, RZ, RZ, R11 ;  /* 0x000000ffff091224 */ /* 0x000fe400078e000b */
[----:B------:R-:W-:Y:S01]  /*6c90*/  IMAD.MOV.U32 R5, RZ, RZ, 0x43300000 ;  /* 0x43300000ff057424 */ /* 0x000fe200078e00ff */
[----:B------:R-:W-:-:S03]  /*6ca0*/  LOP3.LUT R4, R4, 0x80000000, RZ, 0x3c, !PT ;  /* 0x8000000004047812 */ /* 0x000fc600078e3cff */
[----:B------:R-:W-:-:S06]  /*6cb0*/  DADD R32, R8, 1 ;  /* 0x3ff0000008207429 */ /* 0x000fcc0000000000 */
[----:B------:R-:W0:Y:S02]  /*6cc0*/  MUFU.RCP64H R37, R33 ;  /* 0x0000002100257308 */ /* 0x000e240000001800 */
[----:B0-----:R-:W-:-:S08]  /*6cd0*/  DFMA R10, -R32, R36, 1 ;  /* 0x3ff00000200a742b */ /* 0x001fd00000000124 */
[----:B------:R-:W-:Y:S02]  /*6ce0*/  DFMA R38, R10, R10, R10 ;  /* 0x0000000a0a26722b */ /* 0x000fe4000000000a */
[----:B------:R-:W-:-:S06]  /*6cf0*/  DADD R10, R8, -1 ;  /* 0xbff00000080a7429 */ /* 0x000fcc0000000000 */
[----:B------:R-:W-:-:S08]  /*6d00*/  DFMA R38, R36, R38, R36 ;  /* 0x000000262426722b */ /* 0x000fd00000000024 */
[----:B------:R-:W-:-:S08]  /*6d10*/  DMUL R8, R10, R38 ;  /* 0x000000260a087228 */ /* 0x000fd00000000000 */
[----:B------:R-:W-:-:S08]  /*6d20*/  DFMA R8, R10, R38, R8 ;  /* 0x000000260a08722b */ /* 0x000fd00000000008 */
[CC--:B------:R-:W-:Y:S02]  /*6d30*/  DMUL R36, R8.reuse, R8.reuse ;  /* 0x0000000808247228 */ /* 0x0c0fe40000000000 */
[----:B------:R-:W-:-:S06]  /*6d40*/  DMUL R54, R8, R8 ;  /* 0x0000000808367228 */ /* 0x000fcc0000000000 */
[----:B------:R-:W-:Y:S01]  /*6d50*/  DFMA R32, R36, UR4, R40 ;  /* 0x0000000424207c2b */ /* 0x000fe20008000028 */
[----:B------:R-:W-:Y:S01]  /*6d60*/  UMOV UR4, 0x75488a3f ;  /* 0x75488a3f00047882 */ /* 0x000fe20000000000 */
[----:B------:R-:W-:Y:S01]  /*6d70*/  UMOV UR5, 0x3ef3b20a ;  /* 0x3ef3b20a00057882 */ /* 0x000fe20000000000 */
[----:B------:R-:W-:-:S05]  /*6d80*/  DADD R40, R10, -R8 ;  /* 0x000000000a287229 */ /* 0x000fca0000000808 */
[----:B------:R-:W-:Y:S01]  /*6d90*/  DFMA R32, R36, R32, UR4 ;  /* 0x0000000424207e2b */ /* 0x000fe20008000020 */
[----:B------:R-:W-:Y:S01]  /*6da0*/  UMOV UR4, 0xe4faecd5 ;  /* 0xe4faecd500047882 */ /* 0x000fe20000000000 */
[----:B------:R-:W-:Y:S01]  /*6db0*/  UMOV UR5, 0x3f1745cd ;  /* 0x3f1745cd00057882 */ /* 0x000fe20000000000 */
[----:B------:R-:W-:-:S05]  /*6dc0*/  DADD R40, R40, R40 ;  /* 0x0000000028287229 */ /* 0x000fca0000000028 */
[----:B------:R-:W-:Y:S01]  /*6dd0*/  DFMA R32, R36, R32, UR4 ;  /* 0x0000000424207e2b */ /* 0x000fe20008000020 */
[----:B------:R-:W-:Y:S01]  /*6de0*/  UMOV UR4, 0x258a578b ;  /* 0x258a578b00047882 */ /* 0x000fe20000000000 */
[----:B------:R-:W-:Y:S01]  /*6df0*/  UMOV UR5, 0x3f3c71c7 ;  /* 0x3f3c71c700057882 */ /* 0x000fe20000000000 */
[----:B------:R-:W-:Y:S02]  /*6e00*/  DFMA R10, R10, -R8, R40 ;  /* 0x800000080a0a722b */ /* 0x000fe40000000028 */
[----:B------:R-:W-:-:S03]  /*6e10*/  DMUL R40, R8, R54 ;  /* 0x0000003608287228 */ /* 0x000fc60000000000 */
[----:B------:R-:W-:Y:S01]  /*6e20*/  DFMA R32, R36, R32, UR4 ;  /* 0x0000000424207e2b */ /* 0x000fe20008000020 */
[----:B------:R-:W-:Y:S01]  /*6e30*/  UMOV UR4, 0x9242b910 ;  /* 0x9242b91000047882 */ /* 0x000fe20000000000 */
[----:B------:R-:W-:Y:S01]  /*6e40*/  UMOV UR5, 0x3f624924 ;  /* 0x3f62492400057882 */ /* 0x000fe20000000000 */
[----:B------:R-:W-:Y:S02]  /*6e50*/  DMUL R10, R38, R10 ;  /* 0x0000000a260a7228 */ /* 0x000fe40000000000 */
[----:B------:R-:W-:-:S03]  /*6e60*/  DFMA R56, R8, R54, -R40 ;  /* 0x000000360838722b */ /* 0x000fc60000000828 */
[----:B------:R-:W-:Y:S01]  /*6e70*/  DFMA R32, R36, R32, UR4 ;  /* 0x0000000424207e2b */ /* 0x000fe20008000020 */
[----:B------:R-:W-:Y:S01]  /*6e80*/  UMOV UR4, 0x99999dfb ;  /* 0x99999dfb00047882 */ /* 0x000fe20000000000 */
[----:B------:R-:W-:-:S03]  /*6e90*/  UMOV UR5, 0x3f899999 ;  /* 0x3f89999900057882 */ /* 0x000fc60000000000 */
[----:B------:R-:W-:Y:S01]  /*6ea0*/  VIADD R39, R11, 0x100000 ;  /* 0x001000000b277836 */ /* 0x000fe20000000000 */
[----:B------:R-:W-:Y:S01]  /*6eb0*/  DFMA R56, R10, R54, R56 ;  /* 0x000000360a38722b */ /* 0x000fe20000000038 */
[----:B------:R-:W-:Y:S01]  /*6ec0*/  IMAD.MOV.U32 R38, RZ, RZ, R10 ;  /* 0x000000ffff267224 */ /* 0x000fe200078e000a */
[----:B------:R-:W-:Y:S01]  /*6ed0*/  DFMA R32, R36, R32, UR4 ;  /* 0x0000000424207e2b */ /* 0x000fe20008000020 */
[----:B------:R-:W-:Y:S01]  /*6ee0*/  UMOV UR4, 0x55555555 ;  /* 0x5555555500047882 */ /* 0x000fe20000000000 */
[----:B------:R-:W-:-:S06]  /*6ef0*/  UMOV UR5, 0x3fb55555 ;  /* 0x3fb5555500057882 */ /* 0x000fcc0000000000 */
[----:B------:R-:W-:-:S08]  /*6f00*/  DFMA R44, R36, R32, UR4 ;  /* 0x00000004242c7e2b */ /* 0x000fd00008000020 */
[----:B------:R-:W-:Y:S01]  /*6f10*/  DADD R46, -R44, UR4 ;  /* 0x000000042c2e7e29 */ /* 0x000fe20008000100 */
[----:B------:R-:W-:Y:S01]  /*6f20*/  UMOV UR4, 0xb9e7b0 ;  /* 0x00b9e7b000047882 */ /* 0x000fe20000000000 */
[----:B------:R-:W-:-:S06]  /*6f30*/  UMOV UR5, 0x3c46a4cb ;  /* 0x3c46a4cb00057882 */ /* 0x000fcc0000000000 */
[----:B------:R-:W-:Y:S02]  /*6f40*/  DFMA R46, R36, R32, R46 ;  /* 0x00000020242e722b */ /* 0x000fe4000000002e */
[----:B------:R-:W-:-:S06]  /*6f50*/  DFMA R36, R8, R8, -R54 ;  /* 0x000000080824722b */ /* 0x000fcc0000000836 */
[----:B------:R-:W-:Y:S01]  /*6f60*/  DADD R46, R46, -UR4 ;  /* 0x800000042e2e7e29 */ /* 0x000fe20008000000 */
[----:B------:R-:W-:Y:S01]  /*6f70*/  UMOV UR4, 0x80000000 ;  /* 0x8000000000047882 */ /* 0x000fe20000000000 */
[----:B------:R-:W-:Y:S01]  /*6f80*/  DFMA R36, R8, R38, R36 ;  /* 0x000000260824722b */ /* 0x000fe20000000024 */
[----:B------:R-:W-:-:S05]  /*6f90*/  UMOV UR5, 0x43300000 ;  /* 0x4330000000057882 */ /* 0x000fca0000000000 */
[----:B------:R-:W-:Y:S02]  /*6fa0*/  DADD R32, R44, R46 ;  /* 0x000000002c207229 */ /* 0x000fe4000000002e */
[----:B------:R-:W-:-:S06]  /*6fb0*/  DFMA R36, R8, R36, R56 ;  /* 0x000000240824722b */ /* 0x000fcc0000000038 */
[----:B------:R-:W-:Y:S02]  /*6fc0*/  DMUL R38, R32, R40 ;  /* 0x0000002820267228 */ /* 0x000fe40000000000 */
[----:B------:R-:W-:-:S06]  /*6fd0*/  DADD R44, R44, -R32 ;  /* 0x000000002c2c7229 */ /* 0x000fcc0000000820 */
[----:B------:R-:W-:Y:S02]  /*6fe0*/  DFMA R54, R32, R40, -R38 ;  /* 0x000000282036722b */ /* 0x000fe40000000826 */
[----:B------:R-:W-:-:S06]  /*6ff0*/  DADD R44, R46, R44 ;  /* 0x000000002e2c7229 */ /* 0x000fcc000000002c */
[----:B------:R-:W-:-:S08]  /*7000*/  DFMA R36, R32, R36, R54 ;  /* 0x000000242024722b */ /* 0x000fd00000000036 */
[----:B------:R-:W-:-:S08]  /*7010*/  DFMA R36, R44, R40, R36 ;  /* 0x000000282c24722b */ /* 0x000fd00000000024 */
[----:B------:R-:W-:-:S08]  /*7020*/  DADD R32, R38, R36 ;  /* 0x0000000026207229 */ /* 0x000fd00000000024 */
[--C-:B------:R-:W-:Y:S02]  /*7030*/  DADD R40, R8, R32.reuse ;  /* 0x0000000008287229 */ /* 0x100fe40000000020 */
[----:B------:R-:W-:-:S06]  /*7040*/  DADD R38, R38, -R32 ;  /* 0x0000000026267229 */ /* 0x000fcc0000000820 */
[----:B------:R-:W-:Y:S02]  /*7050*/  DADD R8, R8, -R40 ;  /* 0x0000000008087229 */ /* 0x000fe40000000828 */
[----:B------:R-:W-:-:S06]  /*7060*/  DADD R38, R36, R38 ;  /* 0x0000000024267229 */ /* 0x000fcc0000000026 */
[----:B------:R-:W-:-:S08]  /*7070*/  DADD R8, R32, R8 ;  /* 0x0000000020087229 */ /* 0x000fd00000000008 */
[----:B------:R-:W-:-:S08]  /*7080*/  DADD R8, R38, R8 ;  /* 0x0000000026087229 */ /* 0x000fd00000000008 */
[----:B------:R-:W-:Y:S02]  /*7090*/  DADD R8, R10, R8 ;  /* 0x000000000a087229 */ /* 0x000fe40000000008 */
[----:B------:R-:W-:Y:S01]  /*70a0*/  DADD R10, R4, -UR4 ;  /* 0x80000004040a7e29 */ /* 0x000fe20008000000 */
[----:B------:R-:W-:Y:S01]  /*70b0*/  UMOV UR4, 0xfefa39ef ;  /* 0xfefa39ef00047882 */ /* 0x000fe20000000000 */
[----:B------:R-:W-:-:S04]  /*70c0*/  UMOV UR5, 0x3fe62e42 ;  /* 0x3fe62e4200057882 */ /* 0x000fc80000000000 */
[----:B------:R-:W-:-:S08]  /*70d0*/  DADD R4, R40, R8 ;  /* 0x0000000028047229 */ /* 0x000fd00000000008 */
[--C-:B------:R-:W-:Y:S02]  /*70e0*/  DFMA R32, R10, UR4, R4.reuse ;  /* 0x000000040a207c2b */ /* 0x100fe40008000004 */
[----:B------:R-:W-:-:S06]  /*70f0*/  DADD R40, R40, -R4 ;  /* 0x0000000028287229 */ /* 0x000fcc0000000804 */
[----:B------:R-:W-:Y:S02]  /*7100*/  DFMA R36, R10, -UR4, R32 ;  /* 0x800000040a247c2b */ /* 0x000fe40008000020 */
[----:B------:R-:W-:-:S06]  /*7110*/  DADD R40, R8, R40 ;  /* 0x0000000008287229 */ /* 0x000fcc0000000028 */
[----:B------:R-:W-:-:S08]  /*7120*/  DADD R36, -R4, R36 ;  /* 0x0000000004247229 */ /* 0x000fd00000000124 */
[----:B------:R-:W-:-:S08]  /*7130*/  DADD R36, R40, -R36 ;  /* 0x0000000028247229 */ /* 0x000fd00000000824 */
[----:B------:R-:W-:Y:S01]  /*7140*/  DFMA R36, R10, UR6, R36 ;  /* 0x000000060a247c2b */ /* 0x000fe20008000024 */
[----:B------:R-:W-:Y:S02]  /*7150*/  IMAD.MOV.U32 R10, RZ, RZ, 0x652b82fe ;  /* 0x652b82feff0a7424 */ /* 0x000fe400078e00ff */
[----:B------:R-:W-:-:S05]  /*7160*/  IMAD.MOV.U32 R11, RZ, RZ, 0x3ff71547 ;  /* 0x3ff71547ff0b7424 */ /* 0x000fca00078e00ff */
[----:B------:R-:W-:-:S08]  /*7170*/  DADD R4, R32, R36 ;  /* 0x0000000020047229 */ /* 0x000fd00000000024 */
[----:B------:R-:W-:Y:S02]  /*7180*/  DADD R32, R32, -R4 ;  /* 0x0000000020207229 */ /* 0x000fe40000000804 */
[----:B------:R-:W-:-:S06]  /*7190*/  DMUL R8, R4, 2 ;  /* 0x4000000004087828 */ /* 0x000fcc0000000000 */
[----:B------:R-:W-:Y:S02]  /*71a0*/  DADD R32, R36, R32 ;  /* 0x0000000024207229 */ /* 0x000fe40000000020 */
[----:B------:R-:W-:-:S08]  /*71b0*/  DFMA R4, R4, 2, -R8 ;  /* 0x400000000404782b */ /* 0x000fd00000000808 */
[----:B------:R-:W-:-:S08]  /*71c0*/  DFMA R4, R32, 2, R4 ;  /* 0x400000002004782b */ /* 0x000fd00000000004 */
[----:B------:R-:W-:-:S08]  /*71d0*/  DADD R36, R8, R4 ;  /* 0x0000000008247229 */ /* 0x000fd00000000004 */
[----:B------:R-:W-:Y:S02]  /*71e0*/  DFMA R38, R36, R10, 6.75539944105574400000e+15 ;  /* 0x433800002426742b */ /* 0x000fe4000000000a */
[----:B------:R-:W-:Y:S01]  /*71f0*/  FSETP.GEU.AND P0, PT, |R37|, 4.1917929649353027344, PT ;  /* 0x4086232b2500780b */ /* 0x000fe20003f0e200 */
[----:B------:R-:W-:-:S05]  /*7200*/  DADD R8, R8, -R36 ;  /* 0x0000000008087229 */ /* 0x000fca0000000824 */
[----:B------:R-:W-:-:S08]  /*7210*/  DADD R10, R38, -6.75539944105574400000e+15 ;  /* 0xc3380000260a7429 */ /* 0x000fd00000000000 */
[----:B------:R-:W-:Y:S01]  /*7220*/  DFMA R32, R10, -UR4, R36 ;  /* 0x800000040a207c2b */ /* 0x000fe20008000024 */
[----:B------:R-:W-:Y:S01]  /*7230*/  UMOV UR4, 0x3b39803f ;  /* 0x3b39803f00047882 */ /* 0x000fe20000000000 */
[----:B------:R-:W-:-:S06]  /*7240*/  UMOV UR5, 0x3c7abc9e ;  /* 0x3c7abc9e00057882 */ /* 0x000fcc0000000000 */
[----:B------:R-:W-:Y:S01]  /*7250*/  DFMA R32, R10, -UR4, R32 ;  /* 0x800000040a207c2b */ /* 0x000fe20008000020 */
[----:B------:R-:W-:Y:S01]  /*7260*/  UMOV UR4, 0x69ce2bdf ;  /* 0x69ce2bdf00047882 */ /* 0x000fe20000000000 */
[----:B------:R-:W-:Y:S01]  /*7270*/  IMAD.MOV.U32 R10, RZ, RZ, -0x35dec16 ;  /* 0xfca213eaff0a7424 */ /* 0x000fe200078e00ff */
[----:B------:R-:W-:Y:S01]  /*7280*/  UMOV UR5, 0x3e5ade15 ;  /* 0x3e5ade1500057882 */ /* 0x000fe20000000000 */
[----:B------:R-:W-:-:S06]  /*7290*/  IMAD.MOV.U32 R11, RZ, RZ, 0x3e928af3 ;  /* 0x3e928af3ff0b7424 */ /* 0x000fcc00078e00ff */
[----:B------:R-:W-:Y:S01]  /*72a0*/  DFMA R10, R32, UR4, R10 ;  /* 0x00000004200a7c2b */ /* 0x000fe2000800000a */
        /* <DEDUP_REMOVED lines=24> */
[----:B------:R-:W-:-:S08]  /*7430*/  DFMA R10, R32, R10, 1 ;  /* 0x3ff00000200a742b */ /* 0x000fd0000000000a */
[----:B------:R-:W-:Y:S02]  /*7440*/  DFMA R10, R32, R10, 1 ;  /* 0x3ff00000200a742b */ /* 0x000fe4000000000a */
[----:B------:R-:W-:-:S08]  /*7450*/  DADD R32, R4, R8 ;  /* 0x0000000004207229 */ /* 0x000fd00000000008 */
[----:B------:R-:W-:Y:S02]  /*7460*/  IMAD R5, R38, 0x100000, R11 ;  /* 0x0010000026057824 */ /* 0x000fe400078e020b */
[----:B------:R-:W-:Y:S01]  /*7470*/  IMAD.MOV.U32 R4, RZ, RZ, R10 ;  /* 0x000000ffff047224 */ /* 0x000fe200078e000a */
[----:B------:R-:W-:Y:S06]  /*7480*/  @!P0 BRA `(.L_x_79) ;  /* 0x0000000000348947 */ /* 0x000fec0003800000 */
[----:B------:R-:W-:Y:S01]  /*7490*/  FSETP.GEU.AND P1, PT, |R37|, 4.2275390625, PT ;  /* 0x408748002500780b */ /* 0x000fe20003f2e200 */
[C---:B------:R-:W-:Y:S02]  /*74a0*/  DADD R40, R36.reuse, +INF ;  /* 0x7ff0000024287429 */ /* 0x040fe40000000000 */
[----:B------:R-:W-:-:S08]  /*74b0*/  DSETP.GEU.AND P0, PT, R36, RZ, PT ;  /* 0x000000ff2400722a */ /* 0x000fd00003f0e000 */
[----:B------:R-:W-:Y:S02]  /*74c0*/  FSEL R5, R41, RZ, P0 ;  /* 0x000000ff29057208 */ /* 0x000fe40000000000 */
[----:B------:R-:W-:Y:S01]  /*74d0*/  @!P1 LEA.HI R4, R38, R38, RZ, 0x1 ;  /* 0x0000002626049211 */ /* 0x000fe200078f08ff */
[----:B------:R-:W-:Y:S02]  /*74e0*/  @!P1 IMAD.MOV.U32 R8, RZ, RZ, R10 ;  /* 0x000000ffff089224 */ /* 0x000fe400078e000a */
[----:B------:R-:W-:Y:S01]  /*74f0*/  @!P1 IMAD.MOV.U32 R10, RZ, RZ, RZ ;  /* 0x000000ffff0a9224 */ /* 0x000fe200078e00ff */
[----:B------:R-:W-:Y:S02]  /*7500*/  @!P1 SHF.R.S32.HI R9, RZ, 0x1, R4 ;  /* 0x00000001ff099819 */ /* 0x000fe40000011404 */
[----:B------:R-:W-:-:S03]  /*7510*/  FSEL R4, R40, RZ, P0 ;  /* 0x000000ff28047208 */ /* 0x000fc60000000000 */
[----:B------:R-:W-:Y:S02]  /*7520*/  @!P1 IMAD.IADD R38, R38, 0x1, -R9 ;  /* 0x0000000126269824 */ /* 0x000fe400078e0a09 */
[----:B------:R-:W-:-:S03]  /*7530*/  @!P1 IMAD R9, R9, 0x100000, R11 ;  /* 0x0010000009099824 */ /* 0x000fc600078e020b */
[----:B------:R-:W-:-:S06]  /*7540*/  @!P1 LEA R11, R38, 0x3ff00000, 0x14 ;  /* 0x3ff00000260b9811 */ /* 0x000fcc00078ea0ff */
[----:B------:R-:W-:-:S11]  /*7550*/  @!P1 DMUL R4, R8, R10 ;  /* 0x0000000a08049228 */ /* 0x000fd60000000000 */
.L_x_79:
[----:B------:R-:W-:Y:S02]  /*7560*/  DFMA R8, R32, R4, R4 ;  /* 0x000000042008722b */ /* 0x000fe40000000004 */
[----:B------:R-:W-:-:S08]  /*7570*/  DSETP.NEU.AND P0, PT, |R4|, +INF , PT ;  /* 0x7ff000000400742a */ /* 0x000fd00003f0d200 */
[----:B------:R-:W-:Y:S01]  /*7580*/  FSEL R12, R4, R8, !P0 ;  /* 0x00000008040c7208 */ /* 0x000fe20004000000 */
[----:B------:R-:W-:Y:S01]  /*7590*/  IMAD.MOV.U32 R4, RZ, RZ, R0 ;  /* 0x000000ffff047224 */ /* 0x000fe200078e0000 */
[----:B------:R-:W-:Y:S01]  /*75a0*/  FSEL R29, R5, R9, !P0 ;  /* 0x00000009051d7208 */ /* 0x000fe20004000000 */
[----:B------:R-:W-:-:S04]  /*75b0*/  IMAD.MOV.U32 R5, RZ, RZ, 0x0 ;  /* 0x00000000ff057424 */ /* 0x000fc800078e00ff */
[----:B------:R-:W-:Y:S05]  /*75c0*/  RET.REL.NODEC R4 `(_Z12DoWorkKernelmP16cudaRandomWalkerPmS1_S1_S1_S1_PdS2_S2_) ;  /* 0xffffff88048c7950 */ /* 0x000fea0003c3ffff */
        .type           $_Z12DoWorkKernelmP16cudaRandomWalkerPmS1_S1_S1_S1_PdS2_S2_$__internal_trig_reduction_slowpathd,@function
        .size           $_Z12DoWorkKernelmP16cudaRandomWalkerPmS1_S1_S1_S1_PdS2_S2_$__internal_trig_reduction_slowpathd,(.L_x_88 - $_Z12DoWorkKernelmP16cudaRandomWalkerPmS1_S1_S1_S1_PdS2_S2_$__internal_trig_reduction_slowpathd)
$_Z12DoWorkKernelmP16cudaRandomWalkerPmS1_S1_S1_S1_PdS2_S2_$__internal_trig_reduction_slowpathd:
[--C-:B------:R-:W-:Y:S01]  /*75d0*/  SHF.R.U32.HI R0, RZ, 0x14, R51.reuse ;  /* 0x00000014ff007819 */ /* 0x100fe20000011633 */
[----:B------:R-:W-:Y:S02]  /*75e0*/  IMAD.MOV.U32 R11, RZ, RZ, R2 ;  /* 0x000000ffff0b7224 */ /* 0x000fe400078e0002 */
[----:B------:R-:W-:Y:S01]  /*75f0*/  IMAD.MOV.U32 R3, RZ, RZ, R51 ;  /* 0x000000ffff037224 */ /* 0x000fe200078e0033 */
[----:B------:R-:W-:Y:S01]  /*7600*/  LOP3.LUT R5, R0, 0x7ff, RZ, 0xc0, !PT ;  /* 0x000007ff00057812 */ /* 0x000fe200078ec0ff */
[----:B------:R-:W-:-:S03]  /*7610*/  IMAD.MOV.U32 R4, RZ, RZ, RZ ;  /* 0x000000ffff047224 */ /* 0x000fc600078e00ff */
[----:B------:R-:W-:-:S13]  /*7620*/  ISETP.NE.AND P1, PT, R5, 0x7ff, PT ;  /* 0x000007ff0500780c */ /* 0x000fda0003f25270 */
[----:B------:R-:W-:Y:S05]  /*7630*/  @!P1 BRA `(.L_x_80) ;  /* 0x0000000800489947 */ /* 0x000fea0003800000 */
[----:B------:R-:W-:Y:S01]  /*7640*/  VIADD R2, R5, 0xfffffc00 ;  /* 0xfffffc0005027836 */ /* 0x000fe20000000000 */
[----:B------:R-:W-:Y:S01]  /*7650*/  BSSY.RECONVERGENT B0, `(.L_x_81) ;  /* 0x000002f000007945 */ /* 0x000fe20003800200 */
[----:B------:R-:W-:-:S03]  /*7660*/  CS2R R44, SRZ ;  /* 0x00000000002c7805 */ /* 0x000fc6000001ff00 */
[----:B------:R-:W-:Y:S02]  /*7670*/  SHF.R.U32.HI R8, RZ, 0x6, R2 ;  /* 0x00000006ff087819 */ /* 0x000fe40000011602 */
[----:B------:R-:W-:Y:S02]  /*7680*/  ISETP.GE.U32.AND P1, PT, R2, 0x80, PT ;  /* 0x000000800200780c */ /* 0x000fe40003f26070 */
[C---:B------:R-:W-:Y:S02]  /*7690*/  IADD3 R9, PT, PT, -R8.reuse, 0x13, RZ ;  /* 0x0000001308097810 */ /* 0x040fe40007ffe1ff */
[----:B------:R-:W-:Y:S02]  /*76a0*/  IADD3 R2, PT, PT, -R8, 0xf, RZ ;  /* 0x0000000f08027810 */ /* 0x000fe40007ffe1ff */
[----:B------:R-:W-:-:S04]  /*76b0*/  SEL R9, R9, 0x12, P1 ;  /* 0x0000001209097807 */ /* 0x000fc80000800000 */
[----:B------:R-:W-:-:S13]  /*76c0*/  ISETP.GE.AND P1, PT, R2, R9, PT ;  /* 0x000000090200720c */ /* 0x000fda0003f26270 */
[----:B------:R-:W-:Y:S05]  /*76d0*/  @P1 BRA `(.L_x_82) ;  /* 0x0000000000981947 */ /* 0x000fea0003800000 */
[----:B------:R-:W0:Y:S01]  /*76e0*/  LDC.64 R4, c[0x0][0x358] ;  /* 0x0000d600ff047b82 */ /* 0x000e220000000a00 */
[C---:B------:R-:W-:Y:S01]  /*76f0*/  SHF.L.U64.HI R59, R11.reuse, 0xb, R3 ;  /* 0x0000000b0b3b7819 */ /* 0x040fe20000010203 */
[----:B------:R-:W-:Y:S01]  /*7700*/  BSSY.RECONVERGENT B1, `(.L_x_83) ;  /* 0x0000022000017945 */ /* 0x000fe20003800200 */
[----:B------:R-:W-:Y:S01]  /*7710*/  IMAD.SHL.U32 R11, R11, 0x800, RZ ;  /* 0x000008000b0b7824 */ /* 0x000fe200078e00ff */
[----:B------:R-:W-:Y:S01]  /*7720*/  IADD3 R10, PT, PT, RZ, -R8, -R9 ;  /* 0x80000008ff0a7210 */ /* 0x000fe20007ffe809 */
[----:B------:R-:W-:Y:S01]  /*7730*/  IMAD.MOV.U32 R57, RZ, RZ, R2 ;  /* 0x000000ffff397224 */ /* 0x000fe200078e0002 */
[----:B------:R-:W-:Y:S01]  /*7740*/  LOP3.LUT R59, R59, 0x80000000, RZ, 0xfc, !PT ;  /* 0x800000003b3b7812 */ /* 0x000fe200078efcff */
[----:B------:R-:W-:Y:S01]  /*7750*/  IMAD.MOV.U32 R12, RZ, RZ, RZ ;  /* 0x000000ffff0c7224 */ /* 0x000fe200078e00ff */
[----:B------:R-:W-:-:S07]  /*7760*/  CS2R R44, SRZ ;  /* 0x00000000002c7805 */ /* 0x000fce000001ff00 */
.L_x_84:
[----:B------:R-:W1:Y:S01]  /*7770*/  LDC.64 R2, c[0x4][0x60] ;  /* 0x01001800ff027b82 */ /* 0x000e620000000a00 */
[----:B0-----:R-:W-:Y:S02]  /*7780*/  R2UR UR4, R4 ;  /* 0x00000000040472ca */ /* 0x001fe400000e0000 */
[----:B------:R-:W-:Y:S01]  /*7790*/  R2UR UR5, R5 ;  /* 0x00000000050572ca */ /* 0x000fe200000e0000 */
[----:B-1----:R-:W-:-:S12]  /*77a0*/  IMAD.WIDE R2, R57, 0x8, R2 ;  /* 0x0000000839027825 */ /* 0x002fd800078e0202 */
[----:B------:R-:W2:Y:S01]  /*77b0*/  LDG.E.64.CONSTANT R2, desc[UR4][R2.64] ;  /* 0x0000000402027981 */ /* 0x000ea2000c1e9b00 */
[----:B------:R-:W-:Y:S02]  /*77c0*/  VIADD R10, R10, 0x1 ;  /* 0x000000010a0a7836 */ /* 0x000fe40000000000 */
[----:B------:R-:W-:Y:S02]  /*77d0*/  VIADD R57, R57, 0x1 ;  /* 0x0000000139397836 */ /* 0x000fe40000000000 */
[----:B--2---:R-:W-:-:S04]  /*77e0*/  IMAD.WIDE.U32 R44, P3, R2, R11, R44 ;  /* 0x0000000b022c7225 */ /* 0x004fc8000786002c */
[----:B------:R-:W-:Y:S02]  /*77f0*/  IMAD R61, R2, R59, RZ ;  /* 0x0000003b023d7224 */ /* 0x000fe400078e02ff */
[CC--:B------:R-:W-:Y:S02]  /*7800*/  IMAD R56, R3.reuse, R11.reuse, RZ ;  /* 0x0000000b03387224 */ /* 0x0c0fe400078e02ff */
[----:B------:R-:W-:Y:S01]  /*7810*/  IMAD.HI.U32 R63, R3, R11, RZ ;  /* 0x0000000b033f7227 */ /* 0x000fe200078e00ff */
[----:B------:R-:W-:-:S03]  /*7820*/  IADD3 R45, P1, PT, R61, R45, RZ ;  /* 0x0000002d3d2d7210 */ /* 0x000fc60007f3e0ff */
[----:B------:R-:W-:Y:S01]  /*7830*/  IMAD R61, R12, 0x8, R1 ;  /* 0x000000080c3d7824 */ /* 0x000fe200078e0201 */
[----:B------:R-:W-:Y:S01]  /*7840*/  IADD3 R45, P2, PT, R56, R45, RZ ;  /* 0x0000002d382d7210 */ /* 0x000fe20007f5e0ff */
[----:B------:R-:W-:-:S04]  /*7850*/  IMAD.HI.U32 R56, R2, R59, RZ ;  /* 0x0000003b02387227 */ /* 0x000fc800078e00ff */
[----:B------:R-:W-:Y:S01]  /*7860*/  IMAD.X R2, RZ, RZ, R56, P3 ;  /* 0x000000ffff027224 */ /* 0x000fe200018e0638 */
[----:B------:R0:W-:Y:S01]  /*7870*/  STL.64 [R61], R44 ;  /* 0x0000002c3d007387 */ /* 0x0001e20000100a00 */
[----:B------:R-:W-:-:S03]  /*7880*/  VIADD R12, R12, 0x1 ;  /* 0x000000010c0c7836 */ /* 0x000fc60000000000 */
[----:B------:R-:W-:Y:S01]  /*7890*/  IADD3.X R2, P1, PT, R63, R2, RZ, P1, !PT ;  /* 0x000000023f027210 */ /* 0x000fe20000f3e4ff */
[CC--:B------:R-:W-:Y:S02]  /*78a0*/  IMAD R63, R3.reuse, R59.reuse, RZ ;  /* 0x0000003b033f7224 */ /* 0x0c0fe400078e02ff */
[----:B------:R-:W-:-:S03]  /*78b0*/  IMAD.HI.U32 R3, R3, R59, RZ ;  /* 0x0000003b03037227 */ /* 0x000fc600078e00ff */
[----:B------:R-:W-:Y:S01]  /*78c0*/  IADD3.X R2, P2, PT, R63, R2, RZ, P2, !PT ;  /* 0x000000023f027210 */ /* 0x000fe2000175e4ff */
[----:B------:R-:W-:Y:S01]  /*78d0*/  IMAD.X R3, RZ, RZ, R3, P1 ;  /* 0x000000ffff037224 */ /* 0x000fe200008e0603 */
[----:B------:R-:W-:-:S03]  /*78e0*/  ISETP.NE.AND P1, PT, R10, -0xf, PT ;  /* 0xfffffff10a00780c */ /* 0x000fc60003f25270 */
[----:B0-----:R-:W-:Y:S02]  /*78f0*/  IMAD.X R45, RZ, RZ, R3, P2 ;  /* 0x000000ffff2d7224 */ /* 0x001fe400010e0603 */
[----:B------:R-:W-:-:S08]  /*7900*/  IMAD.MOV.U32 R44, RZ, RZ, R2 ;  /* 0x000000ffff2c7224 */ /* 0x000fd000078e0002 */
[----:B------:R-:W-:Y:S05]  /*7910*/  @P1 BRA `(.L_x_84) ;  /* 0xfffffffc00941947 */ /* 0x000fea000383ffff */
[----:B------:R-:W-:Y:S05]  /*7920*/  BSYNC.RECONVERGENT B1 ;  /* 0x0000000000017941 */ /* 0x000fea0003800200 */
.L_x_83:
[----:B------:R-:W-:-:S07]  /*7930*/  IMAD.MOV.U32 R2, RZ, RZ, R9 ;  /* 0x000000ffff027224 */ /* 0x000fce00078e0009 */
.L_x_82:
[----:B------:R-:W-:Y:S05]  /*7940*/  BSYNC.RECONVERGENT B0 ;  /* 0x0000000000007941 */ /* 0x000fea0003800200 */
.L_x_81:
[----:B------:R-:W-:Y:S01]  /*7950*/  LOP3.LUT P1, R57, R0, 0x3f, RZ, 0xc0, !PT ;  /* 0x0000003f00397812 */ /* 0x000fe2000782c0ff */
[----:B------:R-:W-:-:S04]  /*7960*/  IMAD.IADD R8, R8, 0x1, R2 ;  /* 0x0000000108087824 */ /* 0x000fc800078e0202 */
[----:B------:R-:W-:-:S05]  /*7970*/  IMAD.U32 R61, R8, 0x8, R1 ;  /* 0x00000008083d7824 */ /* 0x000fca00078e0001 */
[----:B------:R0:W-:Y:S04]  /*7980*/  STL.64 [R61+-0x78], R44 ;  /* 0xffff882c3d007387 */ /* 0x0001e80000100a00 */
[----:B------:R-:W2:Y:S04]  /*7990*/  @P1 LDL.64 R8, [R1+0x8] ;  /* 0x0000080001081983 */ /* 0x000ea80000100a00 */
[----:B------:R-:W3:Y:S04]  /*79a0*/  LDL.64 R2, [R1+0x10] ;  /* 0x0000100001027983 */ /* 0x000ee80000100a00 */
[----:B------:R-:W4:Y:S01]  /*79b0*/  LDL.64 R4, [R1+0x18] ;  /* 0x0000180001047983 */ /* 0x000f220000100a00 */
[----:B------:R-:W-:Y:S01]  /*79c0*/  @P1 LOP3.LUT R0, R57, 0x3f, RZ, 0x3c, !PT ;  /* 0x0000003f39001812 */ /* 0x000fe200078e3cff */
[----:B------:R-:W-:Y:S01]  /*79d0*/  BSSY.RECONVERGENT B0, `(.L_x_85) ;  /* 0x0000034000007945 */ /* 0x000fe20003800200 */
[----:B--2---:R-:W-:-:S02]  /*79e0*/  @P1 SHF.R.U64 R59, R8, 0x1, R9 ;  /* 0x00000001083b1819 */ /* 0x004fc40000001209 */
[----:B------:R-:W-:Y:S02]  /*79f0*/  @P1 SHF.R.U32.HI R9, RZ, 0x1, R9 ;  /* 0x00000001ff091819 */ /* 0x000fe40000011609 */
[CC--:B---3--:R-:W-:Y:S02]  /*7a00*/  @P1 SHF.L.U32 R8, R2.reuse, R57.reuse, RZ ;  /* 0x0000003902081219 */ /* 0x0c8fe400000006ff */
[----:B------:R-:W-:Y:S02]  /*7a10*/  @P1 SHF.R.U64 R59, R59, R0, R9 ;  /* 0x000000003b3b1219 */ /* 0x000fe40000001209 */
[--C-:B------:R-:W-:Y:S02]  /*7a20*/  @P1 SHF.R.U32.HI R11, RZ, 0x1, R3.reuse ;  /* 0x00000001ff0b1819 */ /* 0x100fe40000011603 */
[C-C-:B------:R-:W-:Y:S02]  /*7a30*/  @P1 SHF.R.U64 R10, R2.reuse, 0x1, R3.reuse ;  /* 0x00000001020a1819 */ /* 0x140fe40000001203 */
[----:B------:R-:W-:-:S02]  /*7a40*/  @P1 SHF.L.U64.HI R12, R2, R57, R3 ;  /* 0x00000039020c1219 */ /* 0x000fc40000010203 */
[-C--:B------:R-:W-:Y:S02]  /*7a50*/  @P1 SHF.R.U32.HI R9, RZ, R0.reuse, R9 ;  /* 0x00000000ff091219 */ /* 0x080fe40000011609 */
[----:B------:R-:W-:Y:S02]  /*7a60*/  @P1 LOP3.LUT R2, R8, R59, RZ, 0xfc, !PT ;  /* 0x0000003b08021212 */ /* 0x000fe400078efcff */
[----:B----4-:R-:W-:Y:S02]  /*7a70*/  @P1 SHF.L.U32 R8, R4, R57, RZ ;  /* 0x0000003904081219 */ /* 0x010fe400000006ff */
[----:B0-----:R-:W-:Y:S02]  /*7a80*/  @P1 SHF.R.U64 R45, R10, R0, R11 ;  /* 0x000000000a2d1219 */ /* 0x001fe4000000120b */
[----:B------:R-:W-:Y:S02]  /*7a90*/  @P1 LOP3.LUT R3, R12, R9, RZ, 0xfc, !PT ;  /* 0x000000090c031212 */ /* 0x000fe400078efcff */
[----:B------:R-:W-:-:S02]  /*7aa0*/  @P1 SHF.L.U64.HI R57, R4, R57, R5 ;  /* 0x0000003904391219 */ /* 0x000fc40000010205 */
[----:B------:R-:W-:Y:S01]  /*7ab0*/  @P1 LOP3.LUT R4, R8, R45, RZ, 0xfc, !PT ;  /* 0x0000002d08041212 */ /* 0x000fe200078efcff */
[C---:B------:R-:W-:Y:S01]  /*7ac0*/  IMAD.SHL.U32 R8, R2.reuse, 0x4, RZ ;  /* 0x0000000402087824 */ /* 0x040fe200078e00ff */
[----:B------:R-:W-:Y:S02]  /*7ad0*/  @P1 SHF.R.U32.HI R0, RZ, R0, R11 ;  /* 0x00000000ff001219 */ /* 0x000fe4000001160b */
[----:B------:R-:W-:Y:S02]  /*7ae0*/  SHF.L.U64.HI R2, R2, 0x2, R3 ;  /* 0x0000000202027819 */ /* 0x000fe40000010203 */
[----:B------:R-:W-:Y:S02]  /*7af0*/  @P1 LOP3.LUT R5, R57, R0, RZ, 0xfc, !PT ;  /* 0x0000000039051212 */ /* 0x000fe400078efcff */
[----:B------:R-:W-:Y:S02]  /*7b00*/  SHF.L.W.U32.HI R3, R3, 0x2, R4 ;  /* 0x0000000203037819 */ /* 0x000fe40000010e04 */
[----:B------:R-:W-:-:S02]  /*7b10*/  IADD3 RZ, P1, PT, RZ, -R8, RZ ;  /* 0x80000008ffff7210 */ /* 0x000fc40007f3e0ff */
[----:B------:R-:W-:Y:S02]  /*7b20*/  LOP3.LUT R9, RZ, R2, RZ, 0x33, !PT ;  /* 0x00000002ff097212 */ /* 0x000fe400078e33ff */
[----:B------:R-:W-:Y:S02]  /*7b30*/  SHF.L.W.U32.HI R4, R4, 0x2, R5 ;  /* 0x0000000204047819 */ /* 0x000fe40000010e05 */
[----:B------:R-:W-:Y:S02]  /*7b40*/  LOP3.LUT R0, RZ, R3, RZ, 0x33, !PT ;  /* 0x00000003ff007212 */ /* 0x000fe400078e33ff */
[----:B------:R-:W-:Y:S02]  /*7b50*/  IADD3.X R9, P1, PT, RZ, R9, RZ, P1, !PT ;  /* 0x00000009ff097210 */ /* 0x000fe40000f3e4ff */
[----:B------:R-:W-:Y:S02]  /*7b60*/  LOP3.LUT R10, RZ, R4, RZ, 0x33, !PT ;  /* 0x00000004ff0a7212 */ /* 0x000fe400078e33ff */
[----:B------:R-:W-:-:S02]  /*7b70*/  IADD3.X R0, P2, PT, RZ, R0, RZ, P1, !PT ;  /* 0x00000000ff007210 */ /* 0x000fc40000f5e4ff */
[----:B------:R-:W-:-:S03]  /*7b80*/  ISETP.GT.U32.AND P3, PT, R3, -0x1, PT ;  /* 0xffffffff0300780c */ /* 0x000fc60003f64070 */
[----:B------:R-:W-:Y:S01]  /*7b90*/  IMAD.X R11, RZ, RZ, R10, P2 ;  /* 0x000000ffff0b7224 */ /* 0x000fe200010e060a */
[----:B------:R-:W-:-:S04]  /*7ba0*/  ISETP.GT.AND.EX P1, PT, R4, -0x1, PT, P3 ;  /* 0xffffffff0400780c */ /* 0x000fc80003f24330 */
[----:B------:R-:W-:Y:S02]  /*7bb0*/  SEL R11, R4, R11, P1 ;  /* 0x0000000b040b7207 */ /* 0x000fe40000800000 */
[----:B------:R-:W-:Y:S02]  /*7bc0*/  SEL R10, R3, R0, P1 ;  /* 0x00000000030a7207 */ /* 0x000fe40000800000 */
[----:B------:R-:W-:Y:S02]  /*7bd0*/  ISETP.NE.U32.AND P2, PT, R11, RZ, PT ;  /* 0x000000ff0b00720c */ /* 0x000fe40003f45070 */
[----:B------:R-:W-:Y:S02]  /*7be0*/  SEL R57, R2, R9, P1 ;  /* 0x0000000902397207 */ /* 0x000fe40000800000 */
[----:B------:R-:W-:Y:S01]  /*7bf0*/  SEL R3, R10, R11, !P2 ;  /* 0x0000000b0a037207 */ /* 0x000fe20005000000 */
[----:B------:R-:W-:-:S05]  /*7c00*/  @!P1 IMAD.MOV R8, RZ, RZ, -R8 ;  /* 0x000000ffff089224 */ /* 0x000fca00078e0a08 */
[----:B------:R-:W0:Y:S02]  /*7c10*/  FLO.U32 R3, R3 ;  /* 0x0000000300037300 */ /* 0x000e2400000e0000 */
[C---:B0-----:R-:W-:Y:S02]  /*7c20*/  IADD3 R12, PT, PT, -R3.reuse, 0x1f, RZ ;  /* 0x0000001f030c7810 */ /* 0x041fe40007ffe1ff */
[----:B------:R-:W-:-:S03]  /*7c30*/  IADD3 R0, PT, PT, -R3, 0x3f, RZ ;  /* 0x0000003f03007810 */ /* 0x000fc60007ffe1ff */
[----:B------:R-:W-:-:S05]  /*7c40*/  @P2 IMAD.MOV R0, RZ, RZ, R12 ;  /* 0x000000ffff002224 */ /* 0x000fca00078e020c */
[----:B------:R-:W-:-:S13]  /*7c50*/  ISETP.NE.AND P2, PT, R0, RZ, PT ;  /* 0x000000ff0000720c */ /* 0x000fda0003f45270 */
[----:B------:R-:W-:Y:S05]  /*7c60*/  @!P2 BRA `(.L_x_86) ;  /* 0x000000000028a947 */ /* 0x000fea0003800000 */
[----:B------:R-:W-:Y:S02]  /*7c70*/  LOP3.LUT R3, R0, 0x3f, RZ, 0xc0, !PT ;  /* 0x0000003f00037812 */ /* 0x000fe400078ec0ff */
[----:B------:R-:W-:Y:S02]  /*7c80*/  SHF.R.U64 R9, R8, 0x1, R57 ;  /* 0x0000000108097819 */ /* 0x000fe40000001239 */
[CC--:B------:R-:W-:Y:S02]  /*7c90*/  SHF.L.U64.HI R11, R10.reuse, R3.reuse, R11 ;  /* 0x000000030a0b7219 */ /* 0x0c0fe4000001020b */
[----:B------:R-:W-:Y:S02]  /*7ca0*/  SHF.L.U32 R45, R10, R3, RZ ;  /* 0x000000030a2d7219 */ /* 0x000fe400000006ff */
[----:B------:R-:W-:Y:S02]  /*7cb0*/  SHF.R.U32.HI R3, RZ, 0x1, R57 ;  /* 0x00000001ff037819 */ /* 0x000fe40000011639 */
[----:B------:R-:W-:-:S04]  /*7cc0*/  LOP3.LUT R2, R0, 0x3f, RZ, 0xc, !PT ;  /* 0x0000003f00027812 */ /* 0x000fc800078e0cff */
[-CC-:B------:R-:W-:Y:S02]  /*7cd0*/  SHF.R.U64 R10, R9, R2.reuse, R3.reuse ;  /* 0x00000002090a7219 */ /* 0x180fe40000001203 */
[----:B------:R-:W-:Y:S02]  /*7ce0*/  SHF.R.U32.HI R2, RZ, R2, R3 ;  /* 0x00000002ff027219 */ /* 0x000fe40000011603 */
[----:B------:R-:W-:Y:S02]  /*7cf0*/  LOP3.LUT R10, R45, R10, RZ, 0xfc, !PT ;  /* 0x0000000a2d0a7212 */ /* 0x000fe400078efcff */
[----:B------:R-:W-:-:S07]  /*7d00*/  LOP3.LUT R11, R11, R2, RZ, 0xfc, !PT ;  /* 0x000000020b0b7212 */ /* 0x000fce00078efcff */
.L_x_86:
[----:B------:R-:W-:Y:S05]  /*7d10*/  BSYNC.RECONVERGENT B0 ;  /* 0x0000000000007941 */ /* 0x000fea0003800200 */
.L_x_85:
[----:B------:R-:W-:-:S04]  /*7d20*/  IMAD.WIDE.U32 R8, R10, 0x2168c235, RZ ;  /* 0x2168c2350a087825 */ /* 0x000fc800078e00ff */
[----:B------:R-:W-:Y:S01]  /*7d30*/  IMAD.MOV.U32 R2, RZ, RZ, R9 ;  /* 0x000000ffff027224 */ /* 0x000fe200078e0009 */
[----:B------:R-:W-:Y:S01]  /*7d40*/  IADD3 RZ, P2, PT, R8, R8, RZ ;  /* 0x0000000808ff7210 */ /* 0x000fe20007f5e0ff */
[----:B------:R-:W-:Y:S02]  /*7d50*/  IMAD.MOV.U32 R3, RZ, RZ, RZ ;  /* 0x000000ffff037224 */ /* 0x000fe400078e00ff */
[----:B------:R-:W-:-:S04]  /*7d60*/  IMAD.HI.U32 R9, R11, -0x36f0255e, RZ ;  /* 0xc90fdaa20b097827 */ /* 0x000fc800078e00ff */
[----:B------:R-:W-:-:S04]  /*7d70*/  IMAD.WIDE.U32 R2, R10, -0x36f0255e, R2 ;  /* 0xc90fdaa20a027825 */ /* 0x000fc800078e0002 */
[----:B------:R-:W-:-:S04]  /*7d80*/  IMAD.WIDE.U32 R2, P3, R11, 0x2168c235, R2 ;  /* 0x2168c2350b027825 */ /* 0x000fc80007860002 */
[----:B------:R-:W-:Y:S01]  /*7d90*/  IMAD R11, R11, -0x36f0255e, RZ ;  /* 0xc90fdaa20b0b7824 */ /* 0x000fe200078e02ff */
[----:B------:R-:W-:Y:S01]  /*7da0*/  IADD3.X RZ, P2, PT, R2, R2, RZ, P2, !PT ;  /* 0x0000000202ff7210 */ /* 0x000fe2000175e4ff */
[----:B------:R-:W-:-:S03]  /*7db0*/  IMAD.X R8, RZ, RZ, R9, P3 ;  /* 0x000000ffff087224 */ /* 0x000fc600018e0609 */
[----:B------:R-:W-:-:S04]  /*7dc0*/  IADD3 R3, P3, PT, R11, R3, RZ ;  /* 0x000000030b037210 */ /* 0x000fc80007f7e0ff */
[C---:B------:R-:W-:Y:S01]  /*7dd0*/  ISETP.GT.U32.AND P4, PT, R3.reuse, RZ, PT ;  /* 0x000000ff0300720c */ /* 0x040fe20003f84070 */
[----:B------:R-:W-:Y:S01]  /*7de0*/  IMAD.X R8, RZ, RZ, R8, P3 ;  /* 0x000000ffff087224 */ /* 0x000fe200018e0608 */
[----:B------:R-:W-:-:S04]  /*7df0*/  IADD3.X R2, P3, PT, R3, R3, RZ, P2, !PT ;  /* 0x0000000303027210 */ /* 0x000fc8000177e4ff */
[C---:B------:R-:W-:Y:S01]  /*7e00*/  ISETP.GT.AND.EX P2, PT, R8.reuse, RZ, PT, P4 ;  /* 0x000000ff0800720c */ /* 0x040fe20003f44340 */
[----:B------:R-:W-:-:S03]  /*7e10*/  IMAD.X R9, R8, 0x1, R8, P3 ;  /* 0x0000000108097824 */ /* 0x000fc600018e0608 */
[----:B------:R-:W-:Y:S02]  /*7e20*/  SEL R2, R2, R3, P2 ;  /* 0x0000000302027207 */ /* 0x000fe40001000000 */
[----:B------:R-:W-:Y:S02]  /*7e30*/  SEL R9, R9, R8, P2 ;  /* 0x0000000809097207 */ /* 0x000fe40001000000 */
[----:B------:R-:W-:-:S05]  /*7e40*/  IADD3 R11, P3, PT, R2, 0x1, RZ ;  /* 0x00000001020b7810 */ /* 0x000fca0007f7e0ff */
[----:B------:R-:W-:Y:S01]  /*7e50*/  IMAD.X R2, RZ, RZ, R9, P3 ;  /* 0x000000ffff027224 */ /* 0x000fe200018e0609 */
[----:B------:R-:W-:Y:S02]  /*7e60*/  SEL R9, RZ, 0xffffffff, !P2 ;  /* 0xffffffffff097807 */ /* 0x000fe40005000000 */
[----:B------:R-:W-:Y:S02]  /*7e70*/  LOP3.LUT P2, R3, R51, 0x80000000, RZ, 0xc0, !PT ;  /* 0x8000000033037812 */ /* 0x000fe4000784c0ff */
[----:B------:R-:W-:Y:S01]  /*7e80*/  SHF.R.U64 R11, R11, 0xa, R2 ;  /* 0x0000000a0b0b7819 */ /* 0x000fe20000001202 */
[----:B------:R-:W-:Y:S01]  /*7e90*/  IMAD.IADD R0, R9, 0x1, -R0 ;  /* 0x0000000109007824 */ /* 0x000fe200078e0a00 */
[----:B------:R-:W-:Y:S02]  /*7ea0*/  SHF.R.U32.HI R9, RZ, 0x1e, R5 ;  /* 0x0000001eff097819 */ /* 0x000fe40000011605 */
[----:B------:R-:W-:Y:S01]  /*7eb0*/  IADD3 R11, P3, PT, R11, 0x1, RZ ;  /* 0x000000010b0b7810 */ /* 0x000fe20007f7e0ff */
[----:B------:R-:W-:Y:S01]  /*7ec0*/  IMAD.SHL.U32 R0, R0, 0x100000, RZ ;  /* 0x0010000000007824 */ /* 0x000fe200078e00ff */
[----:B------:R-:W-:-:S02]  /*7ed0*/  LEA.HI R4, R4, R9, RZ, 0x1 ;  /* 0x0000000904047211 */ /* 0x000fc400078f08ff */
[----:B------:R-:W-:Y:S02]  /*7ee0*/  LEA.HI.X R2, R2, RZ, RZ, 0x16, P3 ;  /* 0x000000ff02027211 */ /* 0x000fe400018fb4ff */
[----:B------:R-:W-:Y:S01]  /*7ef0*/  @!P1 LOP3.LUT R3, R3, 0x80000000, RZ, 0x3c, !PT ;  /* 0x8000000003039812 */ /* 0x000fe200078e3cff */
[----:B------:R-:W-:Y:S01]  /*7f00*/  @P2 IMAD.MOV R4, RZ, RZ, -R4 ;  /* 0x000000ffff042224 */ /* 0x000fe200078e0a04 */
[--C-:B------:R-:W-:Y:S02]  /*7f10*/  SHF.R.U64 R11, R11, 0x1, R2.reuse ;  /* 0x000000010b0b7819 */ /* 0x100fe40000001202 */
[----:B------:R-:W-:Y:S02]  /*7f20*/  SHF.R.U32.HI R5, RZ, 0x1, R2 ;  /* 0x00000001ff057819 */ /* 0x000fe40000011602 */
[----:B------:R-:W-:-:S04]  /*7f30*/  IADD3 R11, P3, P4, RZ, RZ, R11 ;  /* 0x000000ffff0b7210 */ /* 0x000fc80007c7e00b */
[----:B------:R-:W-:-:S04]  /*7f40*/  IADD3.X R0, PT, PT, R0, 0x3fe00000, R5, P3, P4 ;  /* 0x3fe0000000007810 */ /* 0x000fc80001fe8405 */
[----:B------:R-:W-:-:S07]  /*7f50*/  LOP3.LUT R3, R0, R3, RZ, 0xfc, !PT ;  /* 0x0000000300037212 */ /* 0x000fce00078efcff */
.L_x_80:
[----:B------:R-:W-:Y:S02]  /*7f60*/  IMAD.MOV.U32 R0, RZ, RZ, R4 ;  /* 0x000000ffff007224 */ /* 0x000fe400078e0004 */
[----:B------:R-:W-:Y:S02]  /*7f70*/  IMAD.MOV.U32 R4, RZ, RZ, R46 ;  /* 0x000000ffff047224 */ /* 0x000fe400078e002e */
[----:B------:R-:W-:Y:S02]  /*7f80*/  IMAD.MOV.U32 R5, RZ, RZ, 0x0 ;  /* 0x00000000ff057424 */ /* 0x000fe400078e00ff */
[----:B------:R-:W-:Y:S02]  /*7f90*/  IMAD.MOV.U32 R2, RZ, RZ, R11 ;  /* 0x000000ffff027224 */ /* 0x000fe400078e000b */
[----:B------:R-:W-:Y:S05]  /*7fa0*/  RET.REL.NODEC R4 `(_Z12DoWorkKernelmP16cudaRandomWalkerPmS1_S1_S1_S1_PdS2_S2_) ;  /* 0xffffff8004147950 */ /* 0x000fea0003c3ffff */
.L_x_87:
[----:B------:R-:W-:-:S00]  /*7fb0*/  BRA `(.L_x_87) ;  /* 0xfffffffc00fc7947 */ /* 0x000fc0000383ffff */
[----:B------:R-:W-:-:S00]  /*7fc0*/  NOP ;  /* 0x0000000000007918 */ /* 0x000fc00000000000 */
        /* <DEDUP_REMOVED lines=11> */
.L_x_88:


//--------------------- .nv.global.init           --------------------------
	.section	.nv.global.init,"aw",@progbits
	.align	16
.nv.global.init:
	.type		__cudart_sin_cos_coeffs,@object
	.size		__cudart_sin_cos_coeffs,(__cudart_i2opi_d - __cudart_sin_cos_coeffs)
__cudart_sin_cos_coeffs:
        /*0000*/ 	.byte	0x46, 0xd2, 0xb0, 0x2c, 0xf1, 0xe5, 0x5a, 0xbe, 0x92, 0xe3, 0xac, 0x69, 0xe3, 0x1d, 0xc7, 0x3e
        /*0010*/ 	.byte	0xa1, 0x62, 0xdb, 0x19, 0xa0, 0x01, 0x2a, 0xbf, 0x18, 0x08, 0x11, 0x11, 0x11, 0x11, 0x81, 0x3f
        /*0020*/ 	.byte	0x54, 0x55, 0x55, 0x55, 0x55, 0x55, 0xc5, 0xbf, 0x00, 0x00, 0x00, 0x00, 0x00, 0x00, 0x00, 0x00
        /*0030*/ 	.byte	0x00, 0x00, 0x00, 0x00, 0x00, 0x00, 0x00, 0x00, 0x64, 0x81, 0xfd, 0x20, 0x83, 0xff, 0xa8, 0xbd
        /*0040*/ 	.byte	0x28, 0x85, 0xef, 0xc1, 0xa7, 0xee, 0x21, 0x3e, 0xd9, 0xe6, 0x06, 0x8e, 0x4f, 0x7e, 0x92, 0xbe
        /*0050*/ 	.byte	0xe9, 0xbc, 0xdd, 0x19, 0xa0, 0x01, 0xfa, 0x3e, 0x47, 0x5d, 0xc1, 0x16, 0x6c, 0xc1, 0x56, 0xbf
        /*0060*/ 	.byte	0x51, 0x55, 0x55, 0x55, 0x55, 0x55, 0xa5, 0x3f, 0x00, 0x00, 0x00, 0x00, 0x00, 0x00, 0xe0, 0xbf
        /*0070*/ 	.byte	0x00, 0x00, 0x00, 0x00, 0x00, 0x00, 0xf0, 0x3f, 0x00, 0x00, 0x00, 0x00, 0x00, 0x00, 0x00, 0x00
	.type		__cudart_i2opi_d,@object
	.size		__cudart_i2opi_d,(mrg32k3aM1SubSeq - __cudart_i2opi_d)
__cudart_i2opi_d:
        /* <DEDUP_REMOVED lines=9> */
	.type		mrg32k3aM1SubSeq,@object
	.size		mrg32k3aM1SubSeq,(mrg32k3aM2SubSeq - mrg32k3aM1SubSeq)
mrg32k3aM1SubSeq:
        /* <DEDUP_REMOVED lines=126> */
	.type		mrg32k3aM2SubSeq,@object
	.size		mrg32k3aM2SubSeq,(mrg32k3aM1 - mrg32k3aM2SubSeq)
mrg32k3aM2SubSeq:
        /* <DEDUP_REMOVED lines=126> */
	.type		mrg32k3aM1,@object
	.size		mrg32k3aM1,(mrg32k3aM1Seq - mrg32k3aM1)
mrg32k3aM1:
        /* <DEDUP_REMOVED lines=144> */
	.type		mrg32k3aM1Seq,@object
	.size		mrg32k3aM1Seq,(mrg32k3aM2 - mrg32k3aM1Seq)
mrg32k3aM1Seq:
        /* <DEDUP_REMOVED lines=144> */
	.type		mrg32k3aM2,@object
	.size		mrg32k3aM2,(mrg32k3aM2Seq - mrg32k3aM2)
mrg32k3aM2:
        /* <DEDUP_REMOVED lines=144> */
	.type		mrg32k3aM2Seq,@object
	.size		mrg32k3aM2Seq,(precalc_xorwow_matrix - mrg32k3aM2Seq)
mrg32k3aM2Seq:
        /* <DEDUP_REMOVED lines=144> */
	.type		precalc_xorwow_matrix,@object
	.size		precalc_xorwow_matrix,(precalc_xorwow_offset_matrix - precalc_xorwow_matrix)
precalc_xorwow_matrix:
        /* <DEDUP_REMOVED lines=6400> */
	.type		precalc_xorwow_offset_matrix,@object
	.size		precalc_xorwow_offset_matrix,($str - precalc_xorwow_offset_matrix)
precalc_xorwow_offset_matrix:
        /* <DEDUP_REMOVED lines=6400> */
	.type		$str,@object
	.size		$str,($str$1 - $str)
$str:
        /*354d0*/ 	.byte	0x6e, 0x20, 0x3c, 0x20, 0x6d, 0x00
	.type		$str$1,@object
	.size		$str$1,(__unnamed_1 - $str$1)
$str$1:
        /*354d6*/ 	.byte	0x2f, 0x74, 0x6d, 0x70, 0x2f, 0x73, 0x61, 0x73, 0x73, 0x5f, 0x63, 0x75, 0x5f, 0x34, 0x37, 0x69
        /*354e6*/ 	.byte	0x67, 0x6f, 0x61, 0x37, 0x73, 0x2f, 0x6b, 0x2e, 0x63, 0x75, 0x00
	.type		__unnamed_1,@object
	.size		__unnamed_1,(.L_9 - __unnamed_1)
__unnamed_1:
        /* <DEDUP_REMOVED lines=10> */
        /*35591*/ 	.byte	0x75, 0x62, 0x6c, 0x65, 0x20, 0x2a, 0x29, 0x00
.L_9:


//--------------------- .nv.shared.reserved.0     --------------------------
	.section	.nv.shared.reserved.0,"aw",@nobits
	.weak		__nv_reservedSMEM_offset_0_alias
	.size		__nv_reservedSMEM_offset_0_alias, 0, 64
	.other		__nv_reservedSMEM_offset_0_alias,@"STO_CUDA_RESERVED_SHARED STV_DEFAULT"
__nv_reservedSMEM_offset_0_alias:
	.zero		0
	.zero		64


//--------------------- .nv.constant0._Z12DoWorkKernelmP16cudaRandomWalkerPmS1_S1_S1_S1_PdS2_S2_ --------------------------
	.section	.nv.constant0._Z12DoWorkKernelmP16cudaRandomWalkerPmS1_S1_S1_S1_PdS2_S2_,"a",@progbits
	.sectionflags	@""
	.align	4
.nv.constant0._Z12DoWorkKernelmP16cudaRandomWalkerPmS1_S1_S1_S1_PdS2_S2_:
	.zero		976


//--------------------- SYMBOLS --------------------------

	.type		.nv.reservedSmem.offset0,@object
	.size		.nv.reservedSmem.offset0,0x4
	.type		__assertfail,@function
